def gluon_tcgen05(
    a_ptr,
    b_ptr,
    c_ptr,
    M,
    N,
    K,
    stride_am,
    stride_bk,
    stride_cm,
    BLOCK_M: gl.constexpr,
    BLOCK_N: gl.constexpr,
    BLOCK_K: gl.constexpr,
    DTYPE: gl.constexpr,
    A_LAYOUT: gl.constexpr,
    B_LAYOUT: gl.constexpr,
    C_LAYOUT: gl.constexpr,
    B_SHAPE: gl.constexpr,
    TMEM_LAYOUT: gl.constexpr,
    TMEM_REG: gl.constexpr,
    TRANS_B: gl.constexpr,
    NUM_BUFFERS: gl.constexpr,
):
    a_desc = tma.make_tensor_descriptor(
        a_ptr, [M, K], [stride_am, 1], [BLOCK_M, BLOCK_K], A_LAYOUT
    )
    b_desc = tma.make_tensor_descriptor(
        b_ptr,
        [N, K] if TRANS_B else [K, N],
        [stride_bk, 1],
        B_SHAPE,
        B_LAYOUT,
    )
    c_desc = tma.make_tensor_descriptor(
        c_ptr, [M, N], [stride_cm, 1], [BLOCK_M, BLOCK_N], C_LAYOUT
    )

    a_bufs = gl.allocate_shared_memory(
        DTYPE, [NUM_BUFFERS, BLOCK_M, BLOCK_K], A_LAYOUT
    )
    b_bufs = gl.allocate_shared_memory(DTYPE, [NUM_BUFFERS] + B_SHAPE, B_LAYOUT)

    pid_m = gl.program_id(0)
    pid_n = gl.program_id(1)
    off_m = pid_m * BLOCK_M
    off_n = pid_n * BLOCK_N

    tma_bars = gl.allocate_shared_memory(
        gl.int64, [NUM_BUFFERS, 1], mbarrier.MBarrierLayout()
    )
    mma_bars = gl.allocate_shared_memory(
        gl.int64, [NUM_BUFFERS, 1], mbarrier.MBarrierLayout()
    )
    for i in gl.static_range(NUM_BUFFERS):
        mbarrier.init(tma_bars.index(i), count=1)
        mbarrier.init(mma_bars.index(i), count=1)

    acc_tmem = allocate_tensor_memory(gl.float32, [BLOCK_M, BLOCK_N], TMEM_LAYOUT)
    idx = 0
    phase = 0
    use_acc = False
    for k in range(0, K, BLOCK_K):
        a = a_bufs.index(idx)
        b = b_bufs.index(idx)
        tma_bar = tma_bars.index(idx)
        mma_bar = mma_bars.index(idx)
        mbarrier.expect(
            tma_bar, a_desc.block_type.nbytes + b_desc.block_type.nbytes
        )
        tma.async_copy_global_to_shared(a_desc, [off_m, k], tma_bar, a)
        tma.async_copy_global_to_shared(
            b_desc, [off_n, k] if TRANS_B else [k, off_n], tma_bar, b
        )
        mbarrier.wait(tma_bar, phase=phase)

        if TRANS_B:
            b = b.permute((1, 0))
        tcgen05_mma(a, b, acc_tmem, use_acc=use_acc)
        tcgen05_commit(mma_bar)
        mbarrier.wait(mma_bar, phase=phase)
        use_acc = True

        idx += 1
        if idx == NUM_BUFFERS:
            idx = 0
            phase ^= 1

    for i in gl.static_range(NUM_BUFFERS):
        mbarrier.invalidate(tma_bars.index(i))
        mbarrier.invalidate(mma_bars.index(i))

    acc = acc_tmem.load(TMEM_REG)
    c_smem = gl.allocate_shared_memory(DTYPE, [BLOCK_M, BLOCK_N], C_LAYOUT)
    c_smem.store(acc.to(DTYPE))
    fence_async_shared()
    tma.async_copy_shared_to_global(c_desc, [off_m, off_n], c_smem)
    tma.store_wait(pendings=0)

# config = {"BLOCK_K": 64, "BLOCK_M": 128, "BLOCK_N": 64, "arch": "sm_100", "dtype": "fp8e4m3", "num_buffers": 3, "num_warps": 4, "trans_b": 1}
# arch = sm_100


// ===== COMPILED SASS (sm_100a) =====

	.target	sm_100a

	.elftype	@"ET_EXEC"


//--------------------- .note.nv.tkinfo           --------------------------
	.section	.note.nv.tkinfo,"",@"SHT_NOTE"
	.sectionflags	@"SHF_NOTE_NV_TKINFO"
	.tkinfo
        /*0018*/ 	.word	0x00000081
        /*0030*/ 	.string	""
        /*0030*/ 	.string	"ptxas-blackwell"
        /*0030*/ 	.string	"Cuda compilation tools, release 12.9, V12.9.86"
        /*0030*/ 	.string	"Build cuda_12.9.r12.9/compiler.36037853_0"
        /*0030*/ 	.string	"-v  -suppress-debug-info  -lineinfo  -arch sm_100a "



//--------------------- .note.nv.cuver            --------------------------
	.section	.note.nv.cuver,"",@"SHT_NOTE"
	.sectionflags	@"SHF_NOTE_NV_CUVER"
        /*0018*/ 	.short	0x0001
        /*001a*/ 	.short	0x0064
        /*001c*/ 	.short	0x0001
        /*001e*/ 	.short	0x0000
        /*0020*/ 	.short	0x0001
        /*0022*/ 	.short	0x0000


//--------------------- .nv.info                  --------------------------
	.section	.nv.info,"",@"SHT_CUDA_INFO"
	.align	4


	//----- nvinfo : EIATTR_REGCOUNT
	.align		4
        /*0000*/ 	.byte	0x04, 0x2f
        /*0002*/ 	.short	(.L_4 - .L_3)
	.align		4
.L_3:
        /*0004*/ 	.word	index@(gluon_tcgen05)
        /*0008*/ 	.word	0x00000047


	//----- nvinfo : EIATTR_FRAME_SIZE
	.align		4
.L_4:
        /*000c*/ 	.byte	0x04, 0x11
        /*000e*/ 	.short	(.L_6 - .L_5)
	.align		4
.L_5:
        /*0010*/ 	.word	index@($__internal_2_$__cuda_sm10x_tcgen05_guardrail_trap_unallocated_columns_being_dealloced)
        /*0014*/ 	.word	0x00000000


	//----- nvinfo : EIATTR_FRAME_SIZE
	.align		4
.L_6:
        /*0018*/ 	.byte	0x04, 0x11
        /*001a*/ 	.short	(.L_8 - .L_7)
	.align		4
.L_7:
        /*001c*/ 	.word	index@($__internal_1_$__cuda_sm10x_tcgen05_guardrail_trap_phase_invalid_during_alloc)
        /*0020*/ 	.word	0x00000000


	//----- nvinfo : EIATTR_FRAME_SIZE
	.align		4
.L_8:
        /*0024*/ 	.byte	0x04, 0x11
        /*0026*/ 	.short	(.L_10 - .L_9)
	.align		4
.L_9:
        /*0028*/ 	.word	index@($__internal_0_$__cuda_sm10x_tcgen05_guardrail_trap_col_being_dealloced_not_returned_by_alloc)
        /*002c*/ 	.word	0x00000000


	//----- nvinfo : EIATTR_FRAME_SIZE
	.align		4
.L_10:
        /*0030*/ 	.byte	0x04, 0x11
        /*0032*/ 	.short	(.L_12 - .L_11)
	.align		4
.L_11:
        /*0034*/ 	.word	index@(gluon_tcgen05)
        /*0038*/ 	.word	0x00000000


	//----- nvinfo : EIATTR_MIN_STACK_SIZE
	.align		4
.L_12:
        /*003c*/ 	.byte	0x04, 0x12
        /*003e*/ 	.short	(.L_14 - .L_13)
	.align		4
.L_13:
        /*0040*/ 	.word	index@(gluon_tcgen05)
        /*0044*/ 	.word	0x00000000
.L_14:


//--------------------- .nv.info.gluon_tcgen05    --------------------------
	.section	.nv.info.gluon_tcgen05,"",@"SHT_CUDA_INFO"
	.sectionflags	@""
	.align	4


	//----- nvinfo : EIATTR_CUDA_API_VERSION
	.align		4
        /*0000*/ 	.byte	0x04, 0x37
        /*0002*/ 	.short	(.L_16 - .L_15)
.L_15:
        /*0004*/ 	.word	0x00000081


	//----- nvinfo : EIATTR_KPARAM_INFO
	.align		4
.L_16:
        /*0008*/ 	.byte	0x04, 0x17
        /*000a*/ 	.short	(.L_18 - .L_17)
.L_17:
        /*000c*/ 	.word	0x00000000
        /*0010*/ 	.short	0x000a
        /*0012*/ 	.short	0x0048
        /*0014*/ 	.byte	0x00, 0xf4, 0x21, 0x00


	//----- nvinfo : EIATTR_KPARAM_INFO
	.align		4
.L_18:
        /*0018*/ 	.byte	0x04, 0x17
        /*001a*/ 	.short	(.L_20 - .L_19)
.L_19:
        /*001c*/ 	.word	0x00000000
        /*0020*/ 	.short	0x0009
        /*0022*/ 	.short	0x0040
        /*0024*/ 	.byte	0x00, 0xf4, 0x21, 0x00


	//----- nvinfo : EIATTR_KPARAM_INFO
	.align		4
.L_20:
        /*0028*/ 	.byte	0x04, 0x17
        /*002a*/ 	.short	(.L_22 - .L_21)
.L_21:
        /*002c*/ 	.word	0x00000000
        /*0030*/ 	.short	0x0008
        /*0032*/ 	.short	0x0038
        /*0034*/ 	.byte	0x00, 0xf0, 0x21, 0x00


	//----- nvinfo : EIATTR_KPARAM_INFO
	.align		4
.L_22:
        /*0038*/ 	.byte	0x04, 0x17
        /*003a*/ 	.short	(.L_24 - .L_23)
.L_23:
        /*003c*/ 	.word	0x00000000
        /*0040*/ 	.short	0x0007
        /*0042*/ 	.short	0x0030
        /*0044*/ 	.byte	0x00, 0xf0, 0x21, 0x00


	//----- nvinfo : EIATTR_KPARAM_INFO
	.align		4
.L_24:
        /*0048*/ 	.byte	0x04, 0x17
        /*004a*/ 	.short	(.L_26 - .L_25)
.L_25:
        /*004c*/ 	.word	0x00000000
        /*0050*/ 	.short	0x0006
        /*0052*/ 	.short	0x0028
        /*0054*/ 	.byte	0x00, 0xf0, 0x21, 0x00


	//----- nvinfo : EIATTR_KPARAM_INFO
	.align		4
.L_26:
        /*0058*/ 	.byte	0x04, 0x17
        /*005a*/ 	.short	(.L_28 - .L_27)
.L_27:
        /*005c*/ 	.word	0x00000000
        /*0060*/ 	.short	0x0005
        /*0062*/ 	.short	0x0020
        /*0064*/ 	.byte	0x00, 0xf0, 0x11, 0x00


	//----- nvinfo : EIATTR_KPARAM_INFO
	.align		4
.L_28:
        /*0068*/ 	.byte	0x04, 0x17
        /*006a*/ 	.short	(.L_30 - .L_29)
.L_29:
        /*006c*/ 	.word	0x00000000
        /*0070*/ 	.short	0x0004
        /*0072*/ 	.short	0x001c
        /*0074*/ 	.byte	0x00, 0xf0, 0x11, 0x00


	//----- nvinfo : EIATTR_KPARAM_INFO
	.align		4
.L_30:
        /*0078*/ 	.byte	0x04, 0x17
        /*007a*/ 	.short	(.L_32 - .L_31)
.L_31:
        /*007c*/ 	.word	0x00000000
        /*0080*/ 	.short	0x0003
        /*0082*/ 	.short	0x0018
        /*0084*/ 	.byte	0x00, 0xf0, 0x11, 0x00


	//----- nvinfo : EIATTR_KPARAM_INFO
	.align		4
.L_32:
        /*0088*/ 	.byte	0x04, 0x17
        /*008a*/ 	.short	(.L_34 - .L_33)
.L_33:
        /*008c*/ 	.word	0x00000000
        /*0090*/ 	.short	0x0002
        /*0092*/ 	.short	0x0010
        /*0094*/ 	.byte	0x00, 0xf4, 0x21, 0x00


	//----- nvinfo : EIATTR_KPARAM_INFO
	.align		4
.L_34:
        /*0098*/ 	.byte	0x04, 0x17
        /*009a*/ 	.short	(.L_36 - .L_35)
.L_35:
        /*009c*/ 	.word	0x00000000
        /*00a0*/ 	.short	0x0001
        /*00a2*/ 	.short	0x0008
        /*00a4*/ 	.byte	0x00, 0xf4, 0x21, 0x00


	//----- nvinfo : EIATTR_KPARAM_INFO
	.align		4
.L_36:
        /*00a8*/ 	.byte	0x04, 0x17
        /*00aa*/ 	.short	(.L_38 - .L_37)
.L_37:
        /*00ac*/ 	.word	0x00000000
        /*00b0*/ 	.short	0x0000
        /*00b2*/ 	.short	0x0000
        /*00b4*/ 	.byte	0x00, 0xf4, 0x21, 0x00


	//----- nvinfo : EIATTR_AT_ENTRY_FRAGMENTS
	.align		4
.L_38:
        /*00b8*/ 	.byte	0x04, 0x4f
        /*00ba*/ 	.short	(.L_40 - .L_39)


	//   ....[0]....
.L_39:
        /*00bc*/ 	.word	0x00000004


	//----- nvinfo : EIATTR_RESERVED_SMEM_USED
	.align		4
.L_40:
        /*00c0*/ 	.byte	0x01, 0x41
	.zero		2


	//----- nvinfo : EIATTR_SPARSE_MMA_MASK
	.align		4
        /*00c4*/ 	.byte	0x03, 0x50
        /*00c6*/ 	.short	0x0000


	//----- nvinfo : EIATTR_TCGEN05_1CTA_USED
	.align		4
        /*00c8*/ 	.byte	0x01, 0x51
	.zero		2


	//----- nvinfo : EIATTR_MAXREG_COUNT
	.align		4
        /*00cc*/ 	.byte	0x03, 0x1b
        /*00ce*/ 	.short	0x00ff


	//----- nvinfo : EIATTR_NUM_BARRIERS
	.align		4
        /*00d0*/ 	.byte	0x02, 0x4c
        /*00d2*/ 	.byte	0x01
	.zero		1


	//----- nvinfo : EIATTR_INT_WARP_WIDE_INSTR_OFFSETS
	.align		4
        /*00d4*/ 	.byte	0x04, 0x31
        /*00d6*/ 	.short	(.L_42 - .L_41)


	//   ....[0]....
.L_41:
        /*00d8*/ 	.word	0x00001670


	//   ....[1]....
        /*00dc*/ 	.word	0x00001690


	//   ....[2]....
        /*00e0*/ 	.word	0x00001710


	//   ....[3]....
        /*00e4*/ 	.word	0x000019e0


	//   ....[4]....
        /*00e8*/ 	.word	0x000019f0


	//   ....[5]....
        /*00ec*/ 	.word	0x00001a00


	//   ....[6]....
        /*00f0*/ 	.word	0x00001a10


	//   ....[7]....
        /*00f4*/ 	.word	0x00001c90


	//   ....[8]....
        /*00f8*/ 	.word	0x00001ca0


	//   ....[9]....
        /*00fc*/ 	.word	0x00001e20


	//   ....[10]....
        /*0100*/ 	.word	0x00001e70


	//   ....[11]....
        /*0104*/ 	.word	0x00001e80


	//   ....[12]....
        /*0108*/ 	.word	0x00001eb0


	//   ....[13]....
        /*010c*/ 	.word	0x000020c0


	//   ....[14]....
        /*0110*/ 	.word	0x000020d0


	//   ....[15]....
        /*0114*/ 	.word	0x000023c0


	//   ....[16]....
        /*0118*/ 	.word	0x000023d0


	//   ....[17]....
        /*011c*/ 	.word	0x00002840


	//   ....[18]....
        /*0120*/ 	.word	0x00002890


	//----- nvinfo : EIATTR_COOP_GROUP_MASK_REGIDS
	.align		4
.L_42:
        /*0124*/ 	.byte	0x04, 0x29
        /*0126*/ 	.short	(.L_44 - .L_43)


	//   ....[0]....
.L_43:
        /*0128*/ 	.word	0xffffffff


	//   ....[1]....
        /*012c*/ 	.word	0xffffffff


	//   ....[2]....
        /*0130*/ 	.word	0xffffffff


	//   ....[3]....
        /*0134*/ 	.word	0xffffffff


	//   ....[4]....
        /*0138*/ 	.word	0xffffffff


	//   ....[5]....
        /*013c*/ 	.word	0xffffffff


	//   ....[6]....
        /*0140*/ 	.word	0xffffffff


	//   ....[7]....
        /*0144*/ 	.word	0xffffffff


	//   ....[8]....
        /*0148*/ 	.word	0xffffffff


	//   ....[9]....
        /*014c*/ 	.word	0xffffffff


	//----- nvinfo : EIATTR_COOP_GROUP_INSTR_OFFSETS
	.align		4
.L_44:
        /*0150*/ 	.byte	0x04, 0x28
        /*0152*/ 	.short	(.L_46 - .L_45)


	//   ....[0]....
.L_45:
        /*0154*/ 	.word	0x00000050


	//   ....[1]....
        /*0158*/ 	.word	0x00000310


	//   ....[2]....
        /*015c*/ 	.word	0x000004f0


	//   ....[3]....
        /*0160*/ 	.word	0x00000980


	//   ....[4]....
        /*0164*/ 	.word	0x00000ac0


	//   ....[5]....
        /*0168*/ 	.word	0x00000fa0


	//   ....[6]....
        /*016c*/ 	.word	0x000010e0


	//   ....[7]....
        /*0170*/ 	.word	0x00001530


	//   ....[8]....
        /*0174*/ 	.word	0x000026d0


	//   ....[9]....
        /*0178*/ 	.word	0x00002940


	//----- nvinfo : EIATTR_VRC_CTA_INIT_COUNT
	.align		4
.L_46:
        /*017c*/ 	.byte	0x02, 0x4a
        /*017e*/ 	.byte	0x80
	.zero		1


	//----- nvinfo : EIATTR_MBARRIER_INSTR_OFFSETS
	.align		4
        /*0180*/ 	.byte	0x04, 0x39
        /*0182*/ 	.short	(.L_48 - .L_47)


	//   ....[0]....
.L_47:
        /*0184*/ 	.word	0x00001730
        /*0188*/ 	.word	0x000000ff
        /*018c*/ 	.word	0x00009000
        /*0190*/ 	.short	0x0100
        /*0192*/ 	.byte	0x08
	.zero		1


	//   ....[1]....
        /*0194*/ 	.word	0x00001740
        /*0198*/ 	.word	0x000000ff
        /*019c*/ 	.word	0x00009020
        /*01a0*/ 	.short	0x0100
        /*01a2*/ 	.byte	0x08
	.zero		1


	//   ....[2]....
        /*01a4*/ 	.word	0x000017f0
        /*01a8*/ 	.word	0x000000ff
        /*01ac*/ 	.word	0x00009008
        /*01b0*/ 	.short	0x0100
        /*01b2*/ 	.byte	0x08
	.zero		1


	//   ....[3]....
        /*01b4*/ 	.word	0x00001800
        /*01b8*/ 	.word	0x000000ff
        /*01bc*/ 	.word	0x00009028
        /*01c0*/ 	.short	0x0100
        /*01c2*/ 	.byte	0x08
	.zero		1


	//   ....[4]....
        /*01c4*/ 	.word	0x00001910
        /*01c8*/ 	.word	0x000000ff
        /*01cc*/ 	.word	0x00009010
        /*01d0*/ 	.short	0x0100
        /*01d2*/ 	.byte	0x08
	.zero		1


	//   ....[5]....
        /*01d4*/ 	.word	0x00001920
        /*01d8*/ 	.word	0x000000ff
        /*01dc*/ 	.word	0x00009030
        /*01e0*/ 	.short	0x0100
        /*01e2*/ 	.byte	0x08
	.zero		1


	//   ....[6]....
        /*01e4*/ 	.word	0x00001af0
        /*01e8*/ 	.word	0x000000ff
        /*01ec*/ 	.word	0x00009000
        /*01f0*/ 	.short	0x010a
        /*01f2*/ 	.byte	0x08
	.zero		1


	//   ....[7]....
        /*01f4*/ 	.word	0x00001cf0
        /*01f8*/ 	.word	0x000000ff
        /*01fc*/ 	.word	0x00009020
        /*0200*/ 	.short	0x010a
        /*0202*/ 	.byte	0x08
	.zero		1


	//   ....[8]....
        /*0204*/ 	.word	0x00001f20
        /*0208*/ 	.word	0x000000ff
        /*020c*/ 	.word	0x00009000
        /*0210*/ 	.short	0x010a
        /*0212*/ 	.byte	0x1c
	.zero		1


	//   ....[9]....
        /*0214*/ 	.word	0x00002110
        /*0218*/ 	.word	0x000000ff
        /*021c*/ 	.word	0x00009020
        /*0220*/ 	.short	0x010a
        /*0222*/ 	.byte	0x1c
	.zero		1


	//   ....[10]....
        /*0224*/ 	.word	0x000021e0
        /*0228*/ 	.word	0x000000ff
        /*022c*/ 	.word	0x00009000
        /*0230*/ 	.short	0x0108
        /*0232*/ 	.byte	0x08
	.zero		1


	//   ....[11]....
        /*0234*/ 	.word	0x000021f0
        /*0238*/ 	.word	0x000000ff
        /*023c*/ 	.word	0x00009020
        /*0240*/ 	.short	0x0108
        /*0242*/ 	.byte	0x08
	.zero		1


	//   ....[12]....
        /*0244*/ 	.word	0x00002240
        /*0248*/ 	.word	0x000000ff
        /*024c*/ 	.word	0x00009008
        /*0250*/ 	.short	0x0108
        /*0252*/ 	.byte	0x08
	.zero		1


	//   ....[13]....
        /*0254*/ 	.word	0x00002250
        /*0258*/ 	.word	0x000000ff
        /*025c*/ 	.word	0x00009028
        /*0260*/ 	.short	0x0108
        /*0262*/ 	.byte	0x08
	.zero		1


	//   ....[14]....
        /*0264*/ 	.word	0x000022a0
        /*0268*/ 	.word	0x000000ff
        /*026c*/ 	.word	0x00009010
        /*0270*/ 	.short	0x0108
        /*0272*/ 	.byte	0x08
	.zero		1


	//   ....[15]....
        /*0274*/ 	.word	0x000022b0
        /*0278*/ 	.word	0x000000ff
        /*027c*/ 	.word	0x00009030
        /*0280*/ 	.short	0x0108
        /*0282*/ 	.byte	0x08
	.zero		1


	//   ....[16]....
        /*0284*/ 	.word	0x00002960
        /*0288*/ 	.word	0x000000ff
        /*028c*/ 	.word	0x00009000
        /*0290*/ 	.short	0x010a
        /*0292*/ 	.byte	0x08
	.zero		1


	//   ....[17]....
        /*0294*/ 	.word	0x00002990
        /*0298*/ 	.word	0x000000ff
        /*029c*/ 	.word	0x00009020
        /*02a0*/ 	.short	0x010a
        /*02a2*/ 	.byte	0x08
	.zero		1


	//   ....[18]....
        /*02a4*/ 	.word	0x000029c0
        /*02a8*/ 	.word	0x000000ff
        /*02ac*/ 	.word	0x00009000
        /*02b0*/ 	.short	0x010a
        /*02b2*/ 	.byte	0x1c
	.zero		1


	//   ....[19]....
        /*02b4*/ 	.word	0x000029f0
        /*02b8*/ 	.word	0x000000ff
        /*02bc*/ 	.word	0x00009020
        /*02c0*/ 	.short	0x010a
        /*02c2*/ 	.byte	0x1c
	.zero		1


	//----- nvinfo : EIATTR_NUM_MBARRIERS
	.align		4
.L_48:
        /*02c4*/ 	.byte	0x03, 0x38
        /*02c6*/ 	.short	0x0006


	//----- nvinfo : EIATTR_EXIT_INSTR_OFFSETS
	.align		4
        /*02c8*/ 	.byte	0x04, 0x1c
        /*02ca*/ 	.short	(.L_50 - .L_49)


	//   ....[0]....
.L_49:
        /*02cc*/ 	.word	0x00002950


	//----- nvinfo : EIATTR_REQNTID
	.align		4
.L_50:
        /*02d0*/ 	.byte	0x04, 0x10
        /*02d2*/ 	.short	(.L_52 - .L_51)
.L_51:
        /*02d4*/ 	.word	0x00000080
        /*02d8*/ 	.word	0x00000001
        /*02dc*/ 	.word	0x00000001


	//----- nvinfo : EIATTR_CRS_STACK_SIZE
	.align		4
.L_52:
        /*02e0*/ 	.byte	0x04, 0x1e
        /*02e2*/ 	.short	(.L_54 - .L_53)
.L_53:
        /*02e4*/ 	.word	0x00000000


	//----- nvinfo : EIATTR_CBANK_PARAM_SIZE
	.align		4
.L_54:
        /*02e8*/ 	.byte	0x03, 0x19
        /*02ea*/ 	.short	0x0050


	//----- nvinfo : EIATTR_PARAM_CBANK
	.align		4
        /*02ec*/ 	.byte	0x04, 0x0a
        /*02ee*/ 	.short	(.L_56 - .L_55)
	.align		4
.L_55:
        /*02f0*/ 	.word	index@(.nv.constant0.gluon_tcgen05)
        /*02f4*/ 	.short	0x0380
        /*02f6*/ 	.short	0x0050


	//----- nvinfo : EIATTR_SW_WAR
	.align		4
.L_56:
        /*02f8*/ 	.byte	0x04, 0x36
        /*02fa*/ 	.short	(.L_58 - .L_57)
.L_57:
        /*02fc*/ 	.word	0x00000008
.L_58:


//--------------------- .nv.compat                --------------------------
	.section	.nv.compat,"",@"SHT_CUDA_COMPAT_INFO"
	.align	4
        /*0000*/ 	.byte	0x02, 0x02, 0x02, 0x00, 0x02, 0x05, 0x05, 0x00, 0x02, 0x03, 0x03, 0x00, 0x02, 0x06, 0x01, 0x00


//--------------------- .nv.callgraph             --------------------------
	.section	.nv.callgraph,"",@"SHT_CUDA_CALLGRAPH"
	.align	4
	.sectionentsize	8
	.align		4
        /*0000*/ 	.word	0x00000000
	.align		4
        /*0004*/ 	.word	0xffffffff
	.align		4
        /*0008*/ 	.word	0x00000000
	.align		4
        /*000c*/ 	.word	0xfffffffe
	.align		4
        /*0010*/ 	.word	0x00000000
	.align		4
        /*0014*/ 	.word	0xfffffffd
	.align		4
        /*0018*/ 	.word	0x00000000
	.align		4
        /*001c*/ 	.word	0xfffffffc


//--------------------- .text.gluon_tcgen05       --------------------------
	.section	.text.gluon_tcgen05,"ax",@progbits
	.align	128
        .global         gluon_tcgen05
        .type           gluon_tcgen05,@function
        .size           gluon_tcgen05,(.L_x_82 - gluon_tcgen05)
        .other          gluon_tcgen05,@"STO_CUDA_ENTRY STV_DEFAULT"
gluon_tcgen05:
.text.gluon_tcgen05:
[----:B------:R-:W1:Y:S01]  /*0000*/  LDC R1, c[0x0][0x37c] ;  /* 0x0000df00ff017b82 */ /* 0x000e620000000800 */
[----:B------:R-:W2:Y:S02]  /*0010*/  S2R R0, SR_TID.X ;  /* 0x0000000000007919 */ /* 0x000ea40000002100 */
[----:B--2---:R-:W-:-:S13]  /*0020*/  ISETP.GE.U32.AND P2, PT, R0, 0x20, PT ;  /* 0x000000200000780c */ /* 0x004fda0003f46070 */
[----:B------:R-:W-:Y:S05]  /*0030*/  @P2 BRA `(.L_x_0) ;  /* 0x0000000000b82947 */ /* 0x000fea0003800000 */
[----:B------:R-:W2:Y:S01]  /*0040*/  S2UR UR6, SR_CgaCtaId ;  /* 0x00000000000679c3 */ /* 0x000ea20000008800 */
[----:B------:R-:W-:Y:S01]  /*0050*/  NOP ;  /* 0x0000000000007918 */ /* 0x000fe20000000000 */
[----:B------:R-:W-:Y:S02]  /*0060*/  UMOV UR4, 0x40 ;  /* 0x0000004000047882 */ /* 0x000fe40000000000 */
[----:B--2---:R-:W-:-:S09]  /*0070*/  ULEA UR4, UR6, UR4, 0x18 ;  /* 0x0000000406047291 */ /* 0x004fd2000f8ec0ff */
[----:B------:R-:W2:Y:S01]  /*0080*/  LDS.U8 R2, [UR4] ;  /* 0x00000004ff027984 */ /* 0x000ea20008000000 */
[----:B------:R-:W-:Y:S02]  /*0090*/  UMOV UR4, 0x400 ;  /* 0x0000040000047882 */ /* 0x000fe40000000000 */
[----:B------:R-:W-:Y:S01]  /*00a0*/  ULEA UR4, UR6, UR4, 0x18 ;  /* 0x0000000406047291 */ /* 0x000fe2000f8ec0ff */
[----:B--2---:R-:W-:-:S13]  /*00b0*/  ISETP.NE.AND P0, PT, R2, RZ, PT ;  /* 0x000000ff0200720c */ /* 0x004fda0003f05270 */
[----:B------:R-:W-:Y:S05]  /*00c0*/  @P0 BRA `(.L_x_1) ;  /* 0x00000000007c0947 */ /* 0x000fea0003800000 */
[----:B------:R-:W-:-:S13]  /*00d0*/  ELECT P0, URZ, PT ;  /* 0x0000000000ff782f */ /* 0x000fda0003800000 */
[----:B------:R-:W-:Y:S05]  /*00e0*/  @!P0 BRA `(.L_x_2) ;  /* 0x0000000000848947 */ /* 0x000fea0003800000 */
[----:B------:R-:W-:Y:S01]  /*00f0*/  UMOV UR5, 0x2 ;  /* 0x0000000200057882 */ /* 0x000fe20000000000 */
[----:B------:R-:W-:Y:S02]  /*0100*/  IMAD.MOV.U32 R5, RZ, RZ, 0x1 ;  /* 0x00000001ff057424 */ /* 0x000fe400078e00ff */
[----:B------:R-:W-:Y:S02]  /*0110*/  IMAD.MOV.U32 R3, RZ, RZ, 0x3 ;  /* 0x00000003ff037424 */ /* 0x000fe400078e00ff */
[----:B------:R-:W-:Y:S04]  /*0120*/  DEPBAR.LE SB2, 0x36 ;  /* 0x0000ad800000791a */ /* 0x000fe80000000000 */
[----:B------:R-:W2:Y:S02]  /*0130*/  UTCATOMSWS.FIND_AND_SET.ALIGN UP0, UR5, UR5 ;  /* 0x00000005000575e3 */ /* 0x000ea40008000800 */
[----:B--2---:R-:W-:-:S04]  /*0140*/  PLOP3.LUT P0, PT, PT, PT, UP0, 0x80, 0x8 ;  /* 0x000000000008781c */ /* 0x004fc80003f0f008 */
[----:B------:R-:W-:-:S04]  /*0150*/  SEL R2, RZ, 0xffffffff, !P0 ;  /* 0xffffffffff027807 */ /* 0x000fc80004000000 */
[----:B------:R-:W-:Y:S01]  /*0160*/  ISETP.NE.AND P0, PT, R2, RZ, PT ;  /* 0x000000ff0200720c */ /* 0x000fe20003f05270 */
[----:B------:R-:W-:-:S12]  /*0170*/  IMAD.U32 R2, RZ, RZ, UR5 ;  /* 0x00000005ff027e24 */ /* 0x000fd8000f8e00ff */
[----:B------:R-:W-:Y:S05]  /*0180*/  @P0 BRA `(.L_x_3) ;  /* 0x0000000000240947 */ /* 0x000fea0003800000 */
.L_x_4:
[----:B------:R-:W-:Y:S05]  /*0190*/  NANOSLEEP 0x64 ;  /* 0x000000640000795d */ /* 0x000fea0003800000 */
[----:B------:R-:W-:-:S05]  /*01a0*/  UMOV UR5, 0x2 ;  /* 0x0000000200057882 */ /* 0x000fca0000000000 */
[----:B------:R-:W-:Y:S04]  /*01b0*/  DEPBAR.LE SB2, 0x36 ;  /* 0x0000ad800000791a */ /* 0x000fe80000000000 */
[----:B------:R-:W2:Y:S02]  /*01c0*/  UTCATOMSWS.FIND_AND_SET.ALIGN UP0, UR5, UR5 ;  /* 0x00000005000575e3 */ /* 0x000ea40008000800 */
[----:B--2---:R-:W-:-:S04]  /*01d0*/  PLOP3.LUT P0, PT, PT, PT, UP0, 0x80, 0x8 ;  /* 0x000000000008781c */ /* 0x004fc80003f0f008 */
[----:B------:R-:W-:-:S04]  /*01e0*/  SEL R2, RZ, 0xffffffff, !P0 ;  /* 0xffffffffff027807 */ /* 0x000fc80004000000 */
[----:B------:R-:W-:Y:S01]  /*01f0*/  ISETP.NE.AND P0, PT, R2, RZ, PT ;  /* 0x000000ff0200720c */ /* 0x000fe20003f05270 */
[----:B------:R-:W-:-:S12]  /*0200*/  IMAD.U32 R2, RZ, RZ, UR5 ;  /* 0x00000005ff027e24 */ /* 0x000fd8000f8e00ff */
[----:B------:R-:W-:Y:S05]  /*0210*/  @!P0 BRA `(.L_x_4) ;  /* 0xfffffffc00dc8947 */ /* 0x000fea000383ffff */
.L_x_3:
[C---:B------:R-:W-:Y:S01]  /*0220*/  VIADD R4, R2.reuse, 0x10 ;  /* 0x0000001002047836 */ /* 0x040fe20000000000 */
[----:B------:R-:W-:Y:S01]  /*0230*/  UMOV UR5, 0x50 ;  /* 0x0000005000057882 */ /* 0x000fe20000000000 */
[----:B------:R-:W-:Y:S01]  /*0240*/  SHF.L.U32 R3, R3, R2, RZ ;  /* 0x0000000203037219 */ /* 0x000fe200000006ff */
[----:B------:R-:W-:Y:S01]  /*0250*/  ULEA UR5, UR6, UR5, 0x18 ;  /* 0x0000000506057291 */ /* 0x000fe2000f8ec0ff */
[----:B------:R-:W-:Y:S01]  /*0260*/  IMAD.SHL.U32 R2, R2, 0x20, RZ ;  /* 0x0000002002027824 */ /* 0x000fe200078e00ff */
[----:B------:R-:W-:-:S04]  /*0270*/  SHF.L.U32 R4, R5, R4, RZ ;  /* 0x0000000405047219 */ /* 0x000fc800000006ff */
[----:B------:R-:W-:-:S05]  /*0280*/  LOP3.LUT R3, R4, R3, RZ, 0xfc, !PT ;  /* 0x0000000304037212 */ /* 0x000fca00078efcff */
[----:B------:R2:W-:Y:S04]  /*0290*/  ATOMS.OR RZ, [UR5], R3 ;  /* 0x00000003ffff798c */ /* 0x0005e8000b000005 */
[----:B------:R2:W-:Y:S01]  /*02a0*/  STS [UR4], R2 ;  /* 0x00000002ff007988 */ /* 0x0005e20008000804 */
[----:B------:R-:W-:Y:S05]  /*02b0*/  BRA `(.L_x_2) ;  /* 0x0000000000107947 */ /* 0x000fea0003800000 */
.L_x_1:
[----:B------:R-:W-:Y:S01]  /*02c0*/  IMAD.MOV.U32 R3, RZ, RZ, -0x1 ;  /* 0xffffffffff037424 */ /* 0x000fe200078e00ff */
[----:B------:R-:W-:-:S04]  /*02d0*/  MOV R2, 0x300 ;  /* 0x0000030000027802 */ /* 0x000fc80000000f00 */
[----:B------:R2:W-:Y:S03]  /*02e0*/  STS [UR4], R3 ;  /* 0x00000003ff007988 */ /* 0x0005e60008000804 */
[----:B-12---:R-:W-:Y:S05]  /*02f0*/  CALL.REL.NOINC `($__internal_1_$__cuda_sm10x_tcgen05_guardrail_trap_phase_invalid_during_alloc) ;  /* 0x0000002400d47944 */ /* 0x006fea0003c00000 */
.L_x_2:
[----:B------:R-:W-:Y:S05]  /*0300*/  WARPSYNC.ALL ;  /* 0x0000000000007948 */ /* 0x000fea0003800000 */
[----:B------:R-:W-:Y:S01]  /*0310*/  NOP ;  /* 0x0000000000007918 */ /* 0x000fe20000000000 */
.L_x_0:
[----:B------:R-:W3:Y:S08]  /*0320*/  S2UR UR4, SR_CgaCtaId ;  /* 0x00000000000479c3 */ /* 0x000ef00000008800 */
[----:B------:R-:W-:Y:S01]  /*0330*/  BAR.SYNC.DEFER_BLOCKING 0x0 ;  /* 0x0000000000007b1d */ /* 0x000fe20000010000 */
[----:B------:R-:W-:-:S05]  /*0340*/  LOP3.LUT R68, R0, 0x7f, RZ, 0xc0, !PT ;  /* 0x0000007f00447812 */ /* 0x000fca00078ec0ff */
[----:B------:R-:W-:Y:S02]  /*0350*/  UMOV UR8, 0x400 ;  /* 0x0000040000087882 */ /* 0x000fe40000000000 */
[----:B------:R-:W4:Y:S08]  /*0360*/  LDC R10, c[0x0][0x3a0] ;  /* 0x0000e800ff0a7b82 */ /* 0x000f300000000800 */
[----:B------:R-:W5:Y:S01]  /*0370*/  S2UR UR9, SR_CTAID.Y ;  /* 0x00000000000979c3 */ /* 0x000f620000002600 */
[----:B---3--:R-:W-:-:S09]  /*0380*/  ULEA UR8, UR4, UR8, 0x18 ;  /* 0x0000000804087291 */ /* 0x008fd2000f8ec0ff */
[----:B--2---:R-:W2:Y:S01]  /*0390*/  LDS R3, [UR8] ;  /* 0x00000008ff037984 */ /* 0x004ea20008000800 */
[----:B------:R-:W-:Y:S06]  /*03a0*/  BAR.SYNC.DEFER_BLOCKING 0x0 ;  /* 0x0000000000007b1d */ /* 0x000fec0000010000 */
[----:B------:R-:W-:Y:S05]  /*03b0*/  @P2 BRA `(.L_x_5) ;  /* 0x0000000000182947 */ /* 0x000fea0003800000 */
[----:B------:R-:W-:Y:S01]  /*03c0*/  ELECT P0, URZ, PT ;  /* 0x0000000000ff782f */ /* 0x000fe20003800000 */
[----:B------:R-:W-:Y:S01]  /*03d0*/  IMAD.MOV.U32 R2, RZ, RZ, 0x1 ;  /* 0x00000001ff027424 */ /* 0x000fe200078e00ff */
[----:B------:R-:W-:Y:S01]  /*03e0*/  UMOV UR5, 0x40 ;  /* 0x0000004000057882 */ /* 0x000fe20000000000 */
[----:B------:R-:W-:Y:S01]  /*03f0*/  UVIRTCOUNT.DEALLOC.SMPOOL 0x80 ;  /* 0x000000800000784c */ /* 0x000fe20000000000 */
[----:B------:R-:W-:-:S09]  /*0400*/  ULEA UR5, UR4, UR5, 0x18 ;  /* 0x0000000504057291 */ /* 0x000fd2000f8ec0ff */
[----:B------:R3:W-:Y:S03]  /*0410*/  @P0 STS.U8 [UR5], R2 ;  /* 0x00000002ff000988 */ /* 0x0007e60008000005 */
.L_x_5:
[----:B------:R-:W3:Y:S01]  /*0420*/  S2UR UR4, SR_CTAID.Z ;  /* 0x00000000000479c3 */ /* 0x000ee20000002700 */
[----:B------:R-:W5:Y:S01]  /*0430*/  LDCU UR5, c[0x0][0x370] ;  /* 0x00006e00ff0577ac */ /* 0x000f620008000800 */
[----:B------:R-:W-:Y:S01]  /*0440*/  ISETP.GE.U32.AND P0, PT, R68, 0x20, PT ;  /* 0x000000204400780c */ /* 0x000fe20003f06070 */
[----:B----4-:R-:W-:Y:S01]  /*0450*/  VIADD R5, R10, 0xffffffff ;  /* 0xffffffff0a057836 */ /* 0x010fe20000000000 */
[C---:B------:R-:W-:Y:S01]  /*0460*/  ISETP.NE.U32.AND P3, PT, R68.reuse, RZ, PT ;  /* 0x000000ff4400720c */ /* 0x040fe20003f65070 */
[----:B------:R-:W3:Y:S01]  /*0470*/  LDCU UR6, c[0x0][0x374] ;  /* 0x00006e80ff0677ac */ /* 0x000ee20008000800 */
[----:B------:R-:W-:Y:S01]  /*0480*/  LEA R4, R68, UR8, 0x2 ;  /* 0x0000000844047c11 */ /* 0x000fe2000f8e10ff */
[----:B------:R-:W-:Y:S01]  /*0490*/  BSSY.RECONVERGENT B0, `(.L_x_6) ;  /* 0x0000015000007945 */ /* 0x000fe20003800200 */
[----:B------:R-:W5:Y:S01]  /*04a0*/  S2UR UR7, SR_CTAID.X ;  /* 0x00000000000779c3 */ /* 0x000f620000002500 */
[----:B------:R-:W4:Y:S01]  /*04b0*/  LDCU.64 UR20, c[0x0][0x3c0] ;  /* 0x00007800ff1477ac */ /* 0x000f220008000a00 */
[----:B--2---:R-:W-:-:S05]  /*04c0*/  R2UR UR23, R3 ;  /* 0x00000000031772ca */ /* 0x004fca00000e0000 */
[----:B------:R2:W-:Y:S01]  /*04d0*/  @!P0 STS [R4], RZ ;  /* 0x000000ff04008388 */ /* 0x0005e20000000800 */
[----:B------:R-:W1:Y:S01]  /*04e0*/  LDC R6, c[0x0][0x398] ;  /* 0x0000e600ff067b82 */ /* 0x000e620000000800 */
[----:B------:R-:W-:Y:S02]  /*04f0*/  NOP ;  /* 0x0000000000007918 */ /* 0x000fe40000000000 */
[----:B------:R2:W-:Y:S01]  /*0500*/  @!P3 STS [UR8+0x20], R5 ;  /* 0x00002005ff00b988 */ /* 0x0005e20008000808 */
[----:B---3-5:R-:W-:-:S04]  /*0510*/  UIMAD UR4, UR4, UR6, UR9 ;  /* 0x00000006040472a4 */ /* 0x028fc8000f8e0209 */
[----:B------:R-:W-:-:S04]  /*0520*/  UIMAD UR4, UR4, UR5, UR7 ;  /* 0x00000005040472a4 */ /* 0x000fc8000f8e0207 */
[----:B------:R-:W-:-:S04]  /*0530*/  UIMAD UR4, UR4, 0x180, URZ ;  /* 0x00000180040478a4 */ /* 0x000fc8000f8e02ff */
[----:B----4-:R-:W-:Y:S01]  /*0540*/  UIADD3 UR24, UP0, UPT, UR4, UR20, URZ ;  /* 0x0000001404187290 */ /* 0x010fe2000ff1e0ff */
[----:B-1----:R-:W-:-:S03]  /*0550*/  VIADD R6, R6, 0xffffffff ;  /* 0xffffffff06067836 */ /* 0x002fc60000000000 */
[----:B------:R-:W-:Y:S01]  /*0560*/  ULEA.HI.X.SX32 UR25, UR4, UR21, 0x1, UP0 ;  /* 0x0000001504197291 */ /* 0x000fe200080f0eff */
[----:B--2---:R-:W-:Y:S11]  /*0570*/  @P3 BRA `(.L_x_7) ;  /* 0x0000000000183947 */ /* 0x004ff60003800000 */
[----:B------:R-:W1:Y:S01]  /*0580*/  LDS R2, [UR8+0x8] ;  /* 0x00000808ff027984 */ /* 0x000e620008000800 */
[----:B------:R-:W2:Y:S01]  /*0590*/  LDC.64 R8, c[0x0][0x380] ;  /* 0x0000e000ff087b82 */ /* 0x000ea20000000a00 */
[----:B------:R-:W-:Y:S02]  /*05a0*/  IMAD.MOV.U32 R3, RZ, RZ, 0x70 ;  /* 0x00000070ff037424 */ /* 0x000fe400078e00ff */
[----:B--2---:R2:W-:Y:S03]  /*05b0*/  STS.64 [UR8], R8 ;  /* 0x00000008ff007988 */ /* 0x0045e60008000a08 */
[----:B-1----:R-:W-:-:S05]  /*05c0*/  LOP3.LUT R2, R2, 0x10, R3, 0xd8, !PT ;  /* 0x0000001002027812 */ /* 0x002fca00078ed803 */
[----:B------:R2:W-:Y:S02]  /*05d0*/  STS [UR8+0x8], R2 ;  /* 0x00000802ff007988 */ /* 0x0005e40008000808 */
.L_x_7:
[----:B------:R-:W-:Y:S05]  /*05e0*/  BSYNC.RECONVERGENT B0 ;  /* 0x0000000000007941 */ /* 0x000fea0003800200 */
.L_x_6:
[----:B------:R-:W-:Y:S04]  /*05f0*/  BSSY.RECONVERGENT B0, `(.L_x_8) ;  /* 0x000000a000007945 */ /* 0x000fe80003800200 */
[----:B------:R-:W-:Y:S05]  /*0600*/  @P3 BRA `(.L_x_9) ;  /* 0x0000000000203947 */ /* 0x000fea0003800000 */
[----:B--2---:R-:W1:Y:S01]  /*0610*/  LDS R2, [UR8+0x34] ;  /* 0x00003408ff027984 */ /* 0x004e620008000800 */
[----:B------:R-:W-:Y:S02]  /*0620*/  IMAD.MOV.U32 R3, RZ, RZ, 0x3f000000 ;  /* 0x3f000000ff037424 */ /* 0x000fe400078e00ff */
[----:B------:R-:W-:Y:S01]  /*0630*/  @!P3 IMAD.MOV.U32 R7, RZ, RZ, 0x7f ;  /* 0x0000007fff07b424 */ /* 0x000fe200078e00ff */
[----:B------:R-:W2:Y:S02]  /*0640*/  @!P3 LDS R8, [UR8+0x38] ;  /* 0x00003808ff08b984 */ /* 0x000ea40008000800 */
[----:B-1----:R-:W-:Y:S02]  /*0650*/  LOP3.LUT R2, R2, 0xff000000, R3, 0xb8, !PT ;  /* 0xff00000002027812 */ /* 0x002fe400078eb803 */
[----:B--2---:R-:W-:-:S03]  /*0660*/  @!P3 LOP3.LUT R3, R8, 0xff, R7, 0xb8, !PT ;  /* 0x000000ff0803b812 */ /* 0x004fc600078eb807 */
[----:B------:R1:W-:Y:S04]  /*0670*/  STS [UR8+0x34], R2 ;  /* 0x00003402ff007988 */ /* 0x0003e80008000808 */
[----:B------:R1:W-:Y:S02]  /*0680*/  @!P3 STS [UR8+0x38], R3 ;  /* 0x00003803ff00b988 */ /* 0x0003e40008000808 */
.L_x_9:
[----:B------:R-:W-:Y:S05]  /*0690*/  BSYNC.RECONVERGENT B0 ;  /* 0x0000000000007941 */ /* 0x000fea0003800200 */
.L_x_8:
[----:B------:R-:W-:Y:S04]  /*06a0*/  BSSY.RECONVERGENT B0, `(.L_x_10) ;  /* 0x000000a000007945 */ /* 0x000fe80003800200 */
[----:B------:R-:W-:Y:S05]  /*06b0*/  @P3 BRA `(.L_x_11) ;  /* 0x0000000000203947 */ /* 0x000fea0003800000 */
[----:B-12---:R-:W1:Y:S01]  /*06c0*/  LDS R2, [UR8+0x1c] ;  /* 0x00001c08ff027984 */ /* 0x006e620008000800 */
[----:B------:R-:W2:Y:S03]  /*06d0*/  LDC.64 R8, c[0x0][0x3a8] ;  /* 0x0000ea00ff087b82 */ /* 0x000ea60000000a00 */
[----:B------:R3:W-:Y:S01]  /*06e0*/  STS [UR8+0x24], R6 ;  /* 0x00002406ff007988 */ /* 0x0007e20008000808 */
[--C-:B--2---:R-:W-:Y:S02]  /*06f0*/  SHF.R.U32.HI R7, RZ, 0x4, R9.reuse ;  /* 0x00000004ff077819 */ /* 0x104fe40000011609 */
[----:B------:R-:W-:-:S05]  /*0700*/  SHF.R.U64 R3, R8, 0x4, R9 ;  /* 0x0000000408037819 */ /* 0x000fca0000001209 */
[----:B------:R3:W-:Y:S01]  /*0710*/  STS [UR8+0xc], R3 ;  /* 0x00000c03ff007988 */ /* 0x0007e20008000808 */
[----:B-1----:R-:W-:-:S05]  /*0720*/  LOP3.LUT R2, R2, 0xf, R7, 0xb8, !PT ;  /* 0x0000000f02027812 */ /* 0x002fca00078eb807 */
[----:B------:R3:W-:Y:S02]  /*0730*/  STS [UR8+0x1c], R2 ;  /* 0x00001c02ff007988 */ /* 0x0007e40008000808 */
.L_x_11:
[----:B------:R-:W-:Y:S05]  /*0740*/  BSYNC.RECONVERGENT B0 ;  /* 0x0000000000007941 */ /* 0x000fea0003800200 */
.L_x_10:
[----:B------:R-:W-:Y:S04]  /*0750*/  BSSY.RECONVERGENT B1, `(.L_x_12) ;  /* 0x000001d000017945 */ /* 0x000fe80003800200 */
[----:B------:R-:W-:Y:S04]  /*0760*/  BSSY.RELIABLE B0, `(.L_x_13) ;  /* 0x0000018000007945 */ /* 0x000fe80003800100 */
[----:B------:R-:W-:Y:S05]  /*0770*/  @P3 BRA `(.L_x_14) ;  /* 0x00000000001c3947 */ /* 0x000fea0003800000 */
[----:B-123--:R-:W1:Y:S02]  /*0780*/  LDS R2, [UR8+0x34] ;  /* 0x00003408ff027984 */ /* 0x00ee640008000800 */
[----:B-1----:R-:W-:-:S05]  /*0790*/  LOP3.LUT R2, R2, 0x7, RZ, 0xb8, !PT ;  /* 0x0000000702027812 */ /* 0x002fca00078eb8ff */
[----:B------:R1:W-:Y:S01]  /*07a0*/  STS [UR8+0x34], R2 ;  /* 0x00003402ff007988 */ /* 0x0003e20008000808 */
[----:B------:R-:W-:Y:S05]  /*07b0*/  @P3 BRA `(.L_x_15) ;  /* 0x00000000001c3947 */ /* 0x000fea0003800000 */
[----:B-1----:R-:W1:Y:S02]  /*07c0*/  LDS R2, [UR8+0x34] ;  /* 0x00003408ff027984 */ /* 0x002e640008000800 */
[----:B-1----:R-:W-:-:S05]  /*07d0*/  LOP3.LUT R2, R2, 0x38, RZ, 0xb8, !PT ;  /* 0x0000003802027812 */ /* 0x002fca00078eb8ff */
[----:B------:R4:W-:Y:S02]  /*07e0*/  STS [UR8+0x34], R2 ;  /* 0x00003402ff007988 */ /* 0x0009e40008000808 */
.L_x_14:
[----:B------:R-:W-:Y:S05]  /*07f0*/  @P3 BRA `(.L_x_16) ;  /* 0x00000000001c3947 */ /* 0x000fea0003800000 */
[----:B-1234-:R-:W1:Y:S02]  /*0800*/  LDS R2, [UR8+0x8] ;  /* 0x00000808ff027984 */ /* 0x01ee640008000800 */
[----:B-1----:R-:W-:-:S05]  /*0810*/  LOP3.LUT R2, R2, 0x780, RZ, 0xb8, !PT ;  /* 0x0000078002027812 */ /* 0x002fca00078eb8ff */
[----:B------:R2:W-:Y:S02]  /*0820*/  STS [UR8+0x8], R2 ;  /* 0x00000802ff007988 */ /* 0x0005e40008000808 */
.L_x_15:
[----:B------:R-:W-:Y:S05]  /*0830*/  @P3 BRA `(.L_x_17) ;  /* 0x0000000000283947 */ /* 0x000fea0003800000 */
[----:B-12---:R-:W1:Y:S02]  /*0840*/  LDS R2, [UR8+0x8] ;  /* 0x00000808ff027984 */ /* 0x006e640008000800 */
[----:B-1----:R-:W-:-:S05]  /*0850*/  LOP3.LUT R2, R2, 0x1800, RZ, 0xb8, !PT ;  /* 0x0000180002027812 */ /* 0x002fca00078eb8ff */
[----:B------:R5:W-:Y:S02]  /*0860*/  STS [UR8+0x8], R2 ;  /* 0x00000802ff007988 */ /* 0x000be40008000808 */
.L_x_16:
[----:B------:R-:W-:Y:S05]  /*0870*/  @P3 BREAK.RELIABLE B0 ;  /* 0x0000000000003942 */ /* 0x000fea0003800100 */
[----:B------:R-:W-:Y:S05]  /*0880*/  @P3 BRA `(.L_x_18) ;  /* 0x0000000000243947 */ /* 0x000fea0003800000 */
[----:B-1-3--:R-:W1:Y:S01]  /*0890*/  LDS R3, [UR8+0x8] ;  /* 0x00000808ff037984 */ /* 0x00ae620008000800 */
[----:B--2-45:R-:W-:-:S05]  /*08a0*/  IMAD.MOV.U32 R2, RZ, RZ, 0x6000 ;  /* 0x00006000ff027424 */ /* 0x034fca00078e00ff */
[----:B-1----:R-:W-:-:S04]  /*08b0*/  LOP3.LUT R2, R3, 0x4000, R2, 0xd8, !PT ;  /* 0x0000400003027812 */ /* 0x002fc800078ed802 */
[----:B------:R-:W-:-:S05]  /*08c0*/  LOP3.LUT R2, R2, 0x400000, RZ, 0xb8, !PT ;  /* 0x0040000002027812 */ /* 0x000fca00078eb8ff */
[----:B------:R3:W-:Y:S02]  /*08d0*/  STS [UR8+0x8], R2 ;  /* 0x00000802ff007988 */ /* 0x0007e40008000808 */
.L_x_17:
[----:B------:R-:W-:Y:S05]  /*08e0*/  BSYNC.RELIABLE B0 ;  /* 0x0000000000007941 */ /* 0x000fea0003800100 */
.L_x_13:
[----:B-123--:R-:W1:Y:S02]  /*08f0*/  @!P3 LDS R2, [UR8+0x8] ;  /* 0x00000808ff02b984 */ /* 0x00ee640008000800 */
[----:B-1----:R-:W-:-:S05]  /*0900*/  @!P3 LOP3.LUT R2, R2, 0x8000, RZ, 0xb8, !PT ;  /* 0x000080000202b812 */ /* 0x002fca00078eb8ff */
[----:B------:R1:W-:Y:S02]  /*0910*/  @!P3 STS [UR8+0x8], R2 ;  /* 0x00000802ff00b988 */ /* 0x0003e40008000808 */
.L_x_18:
[----:B------:R-:W-:Y:S05]  /*0920*/  BSYNC.RECONVERGENT B1 ;  /* 0x0000000000017941 */ /* 0x000fea0003800200 */
.L_x_12:
[----:B------:R-:W-:Y:S05]  /*0930*/  WARPSYNC.ALL ;  /* 0x0000000000007948 */ /* 0x000fea0003800000 */
[----:B------:R-:W-:Y:S01]  /*0940*/  NOP ;  /* 0x0000000000007918 */ /* 0x000fe20000000000 */
[----:B------:R-:W-:Y:S05]  /*0950*/  @P0 BRA `(.L_x_19) ;  /* 0x0000000000300947 */ /* 0x000fea0003800000 */
[----:B-12345:R-:W1:Y:S01]  /*0960*/  S2R R2, SR_LANEID ;  /* 0x0000000000027919 */ /* 0x03ee620000000000 */
[----:B------:R-:W-:Y:S05]  /*0970*/  WARPSYNC.ALL ;  /* 0x0000000000007948 */ /* 0x000fea0003800000 */
[----:B------:R-:W-:Y:S01]  /*0980*/  NOP ;  /* 0x0000000000007918 */ /* 0x000fe20000000000 */
[----:B-1----:R-:W-:-:S05]  /*0990*/  IMAD.SHL.U32 R7, R2, 0x4, RZ ;  /* 0x0000000402077824 */ /* 0x002fca00078e00ff */
[----:B------:R-:W1:Y:S01]  /*09a0*/  LDS R9, [R7+UR8] ;  /* 0x0000000807097984 */ /* 0x000e620008000800 */
[----:B------:R-:W-:-:S05]  /*09b0*/  IADD3 R2, P1, PT, R7, UR24, RZ ;  /* 0x0000001807027c10 */ /* 0x000fca000ff3e0ff */
[----:B------:R-:W-:-:S05]  /*09c0*/  IMAD.X R3, RZ, RZ, UR25, P1 ;  /* 0x00000019ff037e24 */ /* 0x000fca00088e06ff */
[----:B-1----:R1:W2:Y:S01]  /*09d0*/  ATOMG.E.EXCH.STRONG.GPU PT, RZ, [R2], R9 ;  /* 0x0000000902ff73a8 */ /* 0x0022a200041ee100 */
[----:B------:R-:W-:-:S04]  /*09e0*/  DEPBAR {5,4,3,2,1,0} ;  /* 0x0000003f0000791a */ /* 0x000fc80000000000 */
[----:B------:R-:W3:Y:S02]  /*09f0*/  CCTL.E.C.LDCU.IV.DEEP [UR24] ;  /* 0x0000000018007540 */ /* 0x000ee40009c08000 */
[----:B---3--:R1:W-:Y:S01]  /*0a00*/  UTMACCTL.IV [UR24] ;  /* 0x00000000180079b9 */ /* 0x0083e20008000000 */
[----:B------:R-:W-:Y:S01]  /*0a10*/  NOP ;  /* 0x0000000000007918 */ /* 0x000fe20000000000 */
.L_x_19:
[----:B------:R-:W-:Y:S05]  /*0a20*/  @P0 BRA `(.L_x_20) ;  /* 0x00000000000c0947 */ /* 0x000fea0003800000 */
[----:B------:R0:W-:Y:S01]  /*0a30*/  UTMACMDFLUSH ;  /* 0x00000000000079b7 */ /* 0x0001e20000000000 */
[----:B------:R-:W-:Y:S05]  /*0a40*/  @P0 BRA `(.L_x_20) ;  /* 0x0000000000040947 */ /* 0x000fea0003800000 */
[----:B------:R-:W-:-:S04]  /*0a50*/  DEPBAR.LE SB0, 0x0 ;  /* 0x000080000000791a */ /* 0x000fc80000000000 */
.L_x_20:
[----:B------:R-:W-:Y:S05]  /*0a60*/  WARPSYNC.ALL ;  /* 0x0000000000007948 */ /* 0x000fea0003800000 */
[----:B------:R-:W-:Y:S01]  /*0a70*/  NOP ;  /* 0x0000000000007918 */ /* 0x000fe20000000000 */
[----:B--2---:R-:W-:Y:S06]  /*0a80*/  BAR.SYNC.DEFER_BLOCKING 0x0 ;  /* 0x0000000000007b1d */ /* 0x004fec0000010000 */
[----:B------:R-:W-:Y:S02]  /*0a90*/  BSSY.RECONVERGENT B1, `(.L_x_21) ;  /* 0x000000b000017945 */ /* 0x000fe40003800200 */
[----:B------:R-:W-:Y:S06]  /*0aa0*/  BAR.SYNC.DEFER_BLOCKING 0x0 ;  /* 0x0000000000007b1d */ /* 0x000fec0000010000 */
[----:B------:R2:W-:Y:S01]  /*0ab0*/  @!P0 STS [R4], RZ ;  /* 0x000000ff04008388 */ /* 0x0005e20000000800 */
[----:B------:R-:W-:Y:S01]  /*0ac0*/  NOP ;  /* 0x0000000000007918 */ /* 0x000fe20000000000 */
[----:B------:R-:W-:Y:S05]  /*0ad0*/  @P3 BRA `(.L_x_22) ;  /* 0x0000000000183947 */ /* 0x000fea0003800000 */
[----:B-1-345:R-:W1:Y:S01]  /*0ae0*/  LDS R2, [UR8+0x8] ;  /* 0x00000808ff027984 */ /* 0x03ae620008000800 */
[----:B------:R-:W3:Y:S01]  /*0af0*/  LDC.64 R8, c[0x0][0x388] ;  /* 0x0000e200ff087b82 */ /* 0x000ee20000000a00 */
[----:B------:R-:W-:Y:S02]  /*0b00*/  IMAD.MOV.U32 R3, RZ, RZ, 0x70 ;  /* 0x00000070ff037424 */ /* 0x000fe400078e00ff */
[----:B---3--:R3:W-:Y:S03]  /*0b10*/  STS.64 [UR8], R8 ;  /* 0x00000008ff007988 */ /* 0x0087e60008000a08 */
[----:B-1----:R-:W-:-:S05]  /*0b20*/  LOP3.LUT R2, R2, 0x10, R3, 0xd8, !PT ;  /* 0x0000001002027812 */ /* 0x002fca00078ed803 */
[----:B------:R3:W-:Y:S02]  /*0b30*/  STS [UR8+0x8], R2 ;  /* 0x00000802ff007988 */ /* 0x0007e40008000808 */
.L_x_22:
[----:B-1----:R-:W-:Y:S05]  /*0b40*/  BSYNC.RECONVERGENT B1 ;  /* 0x0000000000017941 */ /* 0x002fea0003800200 */
.L_x_21:
[----:B------:R-:W-:Y:S04]  /*0b50*/  BSSY.RECONVERGENT B2, `(.L_x_23) ;  /* 0x000000f000027945 */ /* 0x000fe80003800200 */
[----:B------:R-:W-:Y:S04]  /*0b60*/  BSSY.RELIABLE B1, `(.L_x_24) ;  /* 0x000000c000017945 */ /* 0x000fe80003800100 */
[----:B------:R-:W-:Y:S05]  /*0b70*/  @P3 BRA `(.L_x_25) ;  /* 0x0000000000283947 */ /* 0x000fea0003800000 */
[----:B---345:R-:W1:Y:S01]  /*0b80*/  LDS R2, [UR8+0x34] ;  /* 0x00003408ff027984 */ /* 0x038e620008000800 */
[----:B------:R-:W-:Y:S01]  /*0b90*/  IMAD.MOV.U32 R3, RZ, RZ, 0x3f000000 ;  /* 0x3f000000ff037424 */ /* 0x000fe200078e00ff */
[----:B------:R-:W-:Y:S05]  /*0ba0*/  @P3 BREAK.RELIABLE B1 ;  /* 0x0000000000013942 */ /* 0x000fea0003800100 */
[----:B-1----:R-:W-:-:S05]  /*0bb0*/  LOP3.LUT R2, R2, 0xff000000, R3, 0xb8, !PT ;  /* 0xff00000002027812 */ /* 0x002fca00078eb803 */
[----:B------:R1:W-:Y:S01]  /*0bc0*/  STS [UR8+0x34], R2 ;  /* 0x00003402ff007988 */ /* 0x0003e20008000808 */
[----:B------:R-:W-:Y:S05]  /*0bd0*/  @P3 BRA `(.L_x_26) ;  /* 0x0000000000183947 */ /* 0x000fea0003800000 */
[----:B------:R-:W3:Y:S01]  /*0be0*/  LDS R3, [UR8+0x38] ;  /* 0x00003808ff037984 */ /* 0x000ee20008000800 */
[----:B-1----:R-:W-:-:S05]  /*0bf0*/  IMAD.MOV.U32 R2, RZ, RZ, 0x3f ;  /* 0x0000003fff027424 */ /* 0x002fca00078e00ff */
[----:B---3--:R-:W-:-:S05]  /*0c00*/  LOP3.LUT R2, R3, 0xff, R2, 0xb8, !PT ;  /* 0x000000ff03027812 */ /* 0x008fca00078eb802 */
[----:B------:R1:W-:Y:S02]  /*0c10*/  STS [UR8+0x38], R2 ;  /* 0x00003802ff007988 */ /* 0x0003e40008000808 */
.L_x_25:
[----:B------:R-:W-:Y:S05]  /*0c20*/  BSYNC.RELIABLE B1 ;  /* 0x0000000000017941 */ /* 0x000fea0003800100 */
.L_x_24:
[----:B------:R1:W-:Y:S02]  /*0c30*/  @!P3 STS [UR8+0x20], R5 ;  /* 0x00002005ff00b988 */ /* 0x0003e40008000808 */
.L_x_26:
[----:B------:R-:W-:Y:S05]  /*0c40*/  BSYNC.RECONVERGENT B2 ;  /* 0x0000000000027941 */ /* 0x000fea0003800200 */
.L_x_23:
[----:B------:R-:W-:Y:S05]  /*0c50*/  WARPSYNC.ALL ;  /* 0x0000000000007948 */ /* 0x000fea0003800000 */
[----:B------:R-:W-:Y:S01]  /*0c60*/  NOP ;  /* 0x0000000000007918 */ /* 0x000fe20000000000 */
[----:B-1----:R-:W1:Y:S01]  /*0c70*/  LDC R5, c[0x0][0x39c] ;  /* 0x0000e700ff057b82 */ /* 0x002e620000000800 */
[----:B------:R-:W-:Y:S01]  /*0c80*/  BSSY.RECONVERGENT B2, `(.L_x_27) ;  /* 0x000000b000027945 */ /* 0x000fe20003800200 */
[----:B-1----:R-:W-:-:S03]  /*0c90*/  VIADD R5, R5, 0xffffffff ;  /* 0xffffffff05057836 */ /* 0x002fc60000000000 */
[----:B------:R-:W-:Y:S05]  /*0ca0*/  @P3 BRA `(.L_x_28) ;  /* 0x0000000000203947 */ /* 0x000fea0003800000 */
[----:B---345:R-:W1:Y:S01]  /*0cb0*/  LDS R2, [UR8+0x1c] ;  /* 0x00001c08ff027984 */ /* 0x038e620008000800 */
[----:B------:R-:W3:Y:S03]  /*0cc0*/  LDC.64 R8, c[0x0][0x3b0] ;  /* 0x0000ec00ff087b82 */ /* 0x000ee60000000a00 */
[----:B------:R4:W-:Y:S01]  /*0cd0*/  STS [UR8+0x24], R5 ;  /* 0x00002405ff007988 */ /* 0x0009e20008000808 */
[--C-:B---3--:R-:W-:Y:S02]  /*0ce0*/  SHF.R.U32.HI R7, RZ, 0x4, R9.reuse ;  /* 0x00000004ff077819 */ /* 0x108fe40000011609 */
[----:B------:R-:W-:-:S05]  /*0cf0*/  SHF.R.U64 R3, R8, 0x4, R9 ;  /* 0x0000000408037819 */ /* 0x000fca0000001209 */
[----:B------:R4:W-:Y:S01]  /*0d00*/  STS [UR8+0xc], R3 ;  /* 0x00000c03ff007988 */ /* 0x0009e20008000808 */
[----:B-1----:R-:W-:-:S05]  /*0d10*/  LOP3.LUT R2, R2, 0xf, R7, 0xb8, !PT ;  /* 0x0000000f02027812 */ /* 0x002fca00078eb807 */
[----:B------:R4:W-:Y:S02]  /*0d20*/  STS [UR8+0x1c], R2 ;  /* 0x00001c02ff007988 */ /* 0x0009e40008000808 */
.L_x_28:
[----:B------:R-:W-:Y:S05]  /*0d30*/  BSYNC.RECONVERGENT B2 ;  /* 0x0000000000027941 */ /* 0x000fea0003800200 */
.L_x_27:
[----:B------:R-:W-:Y:S04]  /*0d40*/  BSSY.RECONVERGENT B3, `(.L_x_29) ;  /* 0x000001d000037945 */ /* 0x000fe80003800200 */
[----:B------:R-:W-:Y:S04]  /*0d50*/  BSSY.RELIABLE B2, `(.L_x_30) ;  /* 0x0000018000027945 */ /* 0x000fe80003800100 */
[----:B------:R-:W-:Y:S05]  /*0d60*/  @P3 BRA `(.L_x_31) ;  /* 0x00000000001c3947 */ /* 0x000fea0003800000 */
[----:B---345:R-:W1:Y:S02]  /*0d70*/  LDS R2, [UR8+0x34] ;  /* 0x00003408ff027984 */ /* 0x038e640008000800 */
[----:B-1----:R-:W-:-:S05]  /*0d80*/  LOP3.LUT R2, R2, 0x7, RZ, 0xb8, !PT ;  /* 0x0000000702027812 */ /* 0x002fca00078eb8ff */
[----:B------:R1:W-:Y:S01]  /*0d90*/  STS [UR8+0x34], R2 ;  /* 0x00003402ff007988 */ /* 0x0003e20008000808 */
[----:B------:R-:W-:Y:S05]  /*0da0*/  @P3 BRA `(.L_x_32) ;  /* 0x00000000001c3947 */ /* 0x000fea0003800000 */
[----:B-1----:R-:W1:Y:S02]  /*0db0*/  LDS R2, [UR8+0x34] ;  /* 0x00003408ff027984 */ /* 0x002e640008000800 */
[----:B-1----:R-:W-:-:S05]  /*0dc0*/  LOP3.LUT R2, R2, 0x38, RZ, 0xb8, !PT ;  /* 0x0000003802027812 */ /* 0x002fca00078eb8ff */
[----:B------:R1:W-:Y:S02]  /*0dd0*/  STS [UR8+0x34], R2 ;  /* 0x00003402ff007988 */ /* 0x0003e40008000808 */
.L_x_31:
[----:B------:R-:W-:Y:S05]  /*0de0*/  @P3 BRA `(.L_x_33) ;  /* 0x00000000001c3947 */ /* 0x000fea0003800000 */
[----:B-1-345:R-:W1:Y:S02]  /*0df0*/  LDS R2, [UR8+0x8] ;  /* 0x00000808ff027984 */ /* 0x03ae640008000800 */
[----:B-1----:R-:W-:-:S05]  /*0e00*/  LOP3.LUT R2, R2, 0x780, RZ, 0xb8, !PT ;  /* 0x0000078002027812 */ /* 0x002fca00078eb8ff */
[----:B------:R3:W-:Y:S02]  /*0e10*/  STS [UR8+0x8], R2 ;  /* 0x00000802ff007988 */ /* 0x0007e40008000808 */
.L_x_32:
[----:B------:R-:W-:Y:S05]  /*0e20*/  @P3 BRA `(.L_x_34) ;  /* 0x0000000000283947 */ /* 0x000fea0003800000 */
[----:B-1-3--:R-:W1:Y:S02]  /*0e30*/  LDS R2, [UR8+0x8] ;  /* 0x00000808ff027984 */ /* 0x00ae640008000800 */
[----:B-1----:R-:W-:-:S05]  /*0e40*/  LOP3.LUT R2, R2, 0x1800, RZ, 0xb8, !PT ;  /* 0x0000180002027812 */ /* 0x002fca00078eb8ff */
[----:B------:R1:W-:Y:S02]  /*0e50*/  STS [UR8+0x8], R2 ;  /* 0x00000802ff007988 */ /* 0x0003e40008000808 */
.L_x_33:
[----:B------:R-:W-:Y:S05]  /*0e60*/  @P3 BREAK.RELIABLE B2 ;  /* 0x0000000000023942 */ /* 0x000fea0003800100 */
[----:B------:R-:W-:Y:S05]  /*0e70*/  @P3 BRA `(.L_x_35) ;  /* 0x0000000000243947 */ /* 0x000fea0003800000 */
[----:B-1-345:R-:W1:Y:S01]  /*0e80*/  LDS R2, [UR8+0x8] ;  /* 0x00000808ff027984 */ /* 0x03ae620008000800 */
[----:B------:R-:W-:-:S05]  /*0e90*/  IMAD.MOV.U32 R3, RZ, RZ, 0x6000 ;  /* 0x00006000ff037424 */ /* 0x000fca00078e00ff */
[----:B-1----:R-:W-:-:S04]  /*0ea0*/  LOP3.LUT R2, R2, 0x4000, R3, 0xd8, !PT ;  /* 0x0000400002027812 */ /* 0x002fc800078ed803 */
[----:B------:R-:W-:-:S05]  /*0eb0*/  LOP3.LUT R2, R2, 0x400000, RZ, 0xb8, !PT ;  /* 0x0040000002027812 */ /* 0x000fca00078eb8ff */
[----:B------:R4:W-:Y:S02]  /*0ec0*/  STS [UR8+0x8], R2 ;  /* 0x00000802ff007988 */ /* 0x0009e40008000808 */
.L_x_34:
[----:B------:R-:W-:Y:S05]  /*0ed0*/  BSYNC.RELIABLE B2 ;  /* 0x0000000000027941 */ /* 0x000fea0003800100 */
.L_x_30:
[----:B-1-34-:R-:W1:Y:S02]  /*0ee0*/  @!P3 LDS R2, [UR8+0x8] ;  /* 0x00000808ff02b984 */ /* 0x01ae640008000800 */
[----:B-1----:R-:W-:-:S05]  /*0ef0*/  @!P3 LOP3.LUT R2, R2, 0x8000, RZ, 0xb8, !PT ;  /* 0x000080000202b812 */ /* 0x002fca00078eb8ff */
[----:B------:R1:W-:Y:S02]  /*0f00*/  @!P3 STS [UR8+0x8], R2 ;  /* 0x00000802ff00b988 */ /* 0x0003e40008000808 */
.L_x_35:
[----:B------:R-:W-:Y:S05]  /*0f10*/  BSYNC.RECONVERGENT B3 ;  /* 0x0000000000037941 */ /* 0x000fea0003800200 */
.L_x_29:
[----:B------:R-:W-:Y:S05]  /*0f20*/  WARPSYNC.ALL ;  /* 0x0000000000007948 */ /* 0x000fea0003800000 */
[----:B------:R-:W-:Y:S01]  /*0f30*/  NOP ;  /* 0x0000000000007918 */ /* 0x000fe20000000000 */
[----:B------:R-:W-:-:S04]  /*0f40*/  UIADD3 UR5, UPT, UPT, UR4, 0x80, URZ ;  /* 0x0000008004057890 */ /* 0x000fc8000fffe0ff */
[----:B------:R-:W-:-:S04]  /*0f50*/  UIADD3 UR26, UP0, UPT, UR5, UR20, URZ ;  /* 0x00000014051a7290 */ /* 0x000fc8000ff1e0ff */
[----:B------:R-:W-:Y:S01]  /*0f60*/  ULEA.HI.X.SX32 UR27, UR5, UR21, 0x1, UP0 ;  /* 0x00000015051b7291 */ /* 0x000fe200080f0eff */
[----:B------:R-:W-:Y:S11]  /*0f70*/  @P0 BRA `(.L_x_36) ;  /* 0x0000000000300947 */ /* 0x000ff60003800000 */
[----:B-1-345:R-:W1:Y:S01]  /*0f80*/  S2R R2, SR_LANEID ;  /* 0x0000000000027919 */ /* 0x03ae620000000000 */
[----:B------:R-:W-:Y:S05]  /*0f90*/  WARPSYNC.ALL ;  /* 0x0000000000007948 */ /* 0x000fea0003800000 */
[----:B------:R-:W-:Y:S01]  /*0fa0*/  NOP ;  /* 0x0000000000007918 */ /* 0x000fe20000000000 */
[----:B-1----:R-:W-:-:S05]  /*0fb0*/  IMAD.SHL.U32 R8, R2, 0x4, RZ ;  /* 0x0000000402087824 */ /* 0x002fca00078e00ff */
[----:B------:R-:W1:Y:S01]  /*0fc0*/  LDS R7, [R8+UR8] ;  /* 0x0000000808077984 */ /* 0x000e620008000800 */
[----:B------:R-:W-:-:S05]  /*0fd0*/  IADD3 R2, P1, PT, R8, UR26, RZ ;  /* 0x0000001a08027c10 */ /* 0x000fca000ff3e0ff */
[----:B------:R-:W-:-:S05]  /*0fe0*/  IMAD.X R3, RZ, RZ, UR27, P1 ;  /* 0x0000001bff037e24 */ /* 0x000fca00088e06ff */
[----:B-1----:R1:W3:Y:S01]  /*0ff0*/  ATOMG.E.EXCH.STRONG.GPU PT, RZ, [R2], R7 ;  /* 0x0000000702ff73a8 */ /* 0x0022e200041ee100 */
[----:B------:R-:W-:-:S04]  /*1000*/  DEPBAR {5,4,3,2,1,0} ;  /* 0x0000003f0000791a */ /* 0x000fc80000000000 */
[----:B------:R-:W4:Y:S02]  /*1010*/  CCTL.E.C.LDCU.IV.DEEP [UR26] ;  /* 0x000000001a007540 */ /* 0x000f240009c08000 */
[----:B----4-:R1:W-:Y:S01]  /*1020*/  UTMACCTL.IV [UR26] ;  /* 0x000000001a0079b9 */ /* 0x0103e20008000000 */
[----:B------:R-:W-:Y:S01]  /*1030*/  NOP ;  /* 0x0000000000007918 */ /* 0x000fe20000000000 */
.L_x_36:
[----:B------:R-:W-:Y:S05]  /*1040*/  @P0 BRA `(.L_x_37) ;  /* 0x00000000000c0947 */ /* 0x000fea0003800000 */
[----:B------:R0:W-:Y:S01]  /*1050*/  UTMACMDFLUSH ;  /* 0x00000000000079b7 */ /* 0x0001e20000000000 */
[----:B------:R-:W-:Y:S05]  /*1060*/  @P0 BRA `(.L_x_37) ;  /* 0x0000000000040947 */ /* 0x000fea0003800000 */
[----:B------:R-:W-:-:S04]  /*1070*/  DEPBAR.LE SB0, 0x0 ;  /* 0x000080000000791a */ /* 0x000fc80000000000 */
.L_x_37:
[----:B------:R-:W-:Y:S05]  /*1080*/  WARPSYNC.ALL ;  /* 0x0000000000007948 */ /* 0x000fea0003800000 */
[----:B------:R-:W-:Y:S01]  /*1090*/  NOP ;  /* 0x0000000000007918 */ /* 0x000fe20000000000 */
[----:B---3--:R-:W-:Y:S06]  /*10a0*/  BAR.SYNC.DEFER_BLOCKING 0x0 ;  /* 0x0000000000007b1d */ /* 0x008fec0000010000 */
[----:B------:R-:W-:Y:S02]  /*10b0*/  BSSY.RECONVERGENT B3, `(.L_x_38) ;  /* 0x000000b000037945 */ /* 0x000fe40003800200 */
[----:B------:R-:W-:Y:S06]  /*10c0*/  BAR.SYNC.DEFER_BLOCKING 0x0 ;  /* 0x0000000000007b1d */ /* 0x000fec0000010000 */
[----:B------:R3:W-:Y:S01]  /*10d0*/  @!P0 STS [R4], RZ ;  /* 0x000000ff04008388 */ /* 0x0007e20000000800 */
[----:B------:R-:W-:Y:S01]  /*10e0*/  NOP ;  /* 0x0000000000007918 */ /* 0x000fe20000000000 */
[----:B------:R-:W-:Y:S05]  /*10f0*/  @P3 BRA `(.L_x_39) ;  /* 0x0000000000183947 */ /* 0x000fea0003800000 */
[----:B-1--45:R-:W1:Y:S01]  /*1100*/  LDS R2, [UR8+0x8] ;  /* 0x00000808ff027984 */ /* 0x032e620008000800 */
[----:B------:R-:W4:Y:S01]  /*1110*/  LDC.64 R8, c[0x0][0x390] ;  /* 0x0000e400ff087b82 */ /* 0x000f220000000a00 */
[----:B------:R-:W-:Y:S02]  /*1120*/  IMAD.MOV.U32 R3, RZ, RZ, 0x70 ;  /* 0x00000070ff037424 */ /* 0x000fe400078e00ff */
[----:B----4-:R4:W-:Y:S03]  /*1130*/  STS.64 [UR8], R8 ;  /* 0x00000008ff007988 */ /* 0x0109e60008000a08 */
[----:B-1----:R-:W-:-:S05]  /*1140*/  LOP3.LUT R2, R2, 0x10, R3, 0xd8, !PT ;  /* 0x0000001002027812 */ /* 0x002fca00078ed803 */
[----:B------:R4:W-:Y:S02]  /*1150*/  STS [UR8+0x8], R2 ;  /* 0x00000802ff007988 */ /* 0x0009e40008000808 */
.L_x_39:
[----:B-1----:R-:W-:Y:S05]  /*1160*/  BSYNC.RECONVERGENT B3 ;  /* 0x0000000000037941 */ /* 0x002fea0003800200 */
.L_x_38:
[----:B------:R-:W-:Y:S04]  /*1170*/  BSSY.RECONVERGENT B4, `(.L_x_40) ;  /* 0x0000033000047945 */ /* 0x000fe80003800200 */
[----:B------:R-:W-:Y:S04]  /*1180*/  BSSY.RELIABLE B3, `(.L_x_41) ;  /* 0x000002e000037945 */ /* 0x000fe80003800100 */
[----:B------:R-:W-:Y:S05]  /*1190*/  @P3 BRA `(.L_x_42) ;  /* 0x0000000000243947 */ /* 0x000fea0003800000 */
[----:B----45:R-:W1:Y:S01]  /*11a0*/  LDS R2, [UR8+0x34] ;  /* 0x00003408ff027984 */ /* 0x030e620008000800 */
[----:B------:R-:W-:-:S05]  /*11b0*/  IMAD.MOV.U32 R3, RZ, RZ, 0x3f000000 ;  /* 0x3f000000ff037424 */ /* 0x000fca00078e00ff */
[----:B-1----:R-:W-:-:S05]  /*11c0*/  LOP3.LUT R2, R2, 0xff000000, R3, 0xb8, !PT ;  /* 0xff00000002027812 */ /* 0x002fca00078eb803 */
[----:B------:R1:W-:Y:S01]  /*11d0*/  STS [UR8+0x34], R2 ;  /* 0x00003402ff007988 */ /* 0x0003e20008000808 */
[----:B------:R-:W-:Y:S05]  /*11e0*/  @P3 BRA `(.L_x_43) ;  /* 0x0000000000183947 */ /* 0x000fea0003800000 */
[----:B-1----:R-:W1:Y:S01]  /*11f0*/  LDS R2, [UR8+0x38] ;  /* 0x00003808ff027984 */ /* 0x002e620008000800 */
[----:B------:R-:W-:-:S05]  /*1200*/  IMAD.MOV.U32 R3, RZ, RZ, 0x7f ;  /* 0x0000007fff037424 */ /* 0x000fca00078e00ff */
[----:B-1----:R-:W-:-:S05]  /*1210*/  LOP3.LUT R2, R2, 0xff, R3, 0xb8, !PT ;  /* 0x000000ff02027812 */ /* 0x002fca00078eb803 */
[----:B------:R1:W-:Y:S02]  /*1220*/  STS [UR8+0x38], R2 ;  /* 0x00003802ff007988 */ /* 0x0003e40008000808 */
.L_x_42:
[----:B------:R-:W-:Y:S05]  /*1230*/  @P3 BRA `(.L_x_44) ;  /* 0x00000000000c3947 */ /* 0x000fea0003800000 */
[----:B------:R1:W-:Y:S02]  /*1240*/  STS [UR8+0x20], R5 ;  /* 0x00002005ff007988 */ /* 0x0003e40008000808 */
.L_x_43:
[----:B------:R-:W-:Y:S05]  /*1250*/  @P3 BRA `(.L_x_45) ;  /* 0x0000000000243947 */ /* 0x000fea0003800000 */
[----:B------:R1:W-:Y:S02]  /*1260*/  STS [UR8+0x24], R6 ;  /* 0x00002406ff007988 */ /* 0x0003e40008000808 */
.L_x_44:
[----:B------:R-:W-:Y:S05]  /*1270*/  @P3 BRA `(.L_x_46) ;  /* 0x00000000002c3947 */ /* 0x000fea0003800000 */
[----:B-1--45:R-:W1:Y:S01]  /*1280*/  LDS R2, [UR8+0x1c] ;  /* 0x00001c08ff027984 */ /* 0x032e620008000800 */
[----:B------:R-:W4:Y:S02]  /*1290*/  LDC.64 R6, c[0x0][0x3b8] ;  /* 0x0000ee00ff067b82 */ /* 0x000f240000000a00 */
[--C-:B----4-:R-:W-:Y:S02]  /*12a0*/  SHF.R.U32.HI R5, RZ, 0x4, R7.reuse ;  /* 0x00000004ff057819 */ /* 0x110fe40000011607 */
[----:B------:R-:W-:-:S05]  /*12b0*/  SHF.R.U64 R3, R6, 0x4, R7 ;  /* 0x0000000406037819 */ /* 0x000fca0000001207 */
[----:B------:R4:W-:Y:S01]  /*12c0*/  STS [UR8+0xc], R3 ;  /* 0x00000c03ff007988 */ /* 0x0009e20008000808 */
[----:B-1----:R-:W-:-:S05]  /*12d0*/  LOP3.LUT R2, R2, 0xf, R5, 0xb8, !PT ;  /* 0x0000000f02027812 */ /* 0x002fca00078eb805 */
[----:B------:R4:W-:Y:S02]  /*12e0*/  STS [UR8+0x1c], R2 ;  /* 0x00001c02ff007988 */ /* 0x0009e40008000808 */
.L_x_45:
[----:B------:R-:W-:Y:S05]  /*12f0*/  @P3 BRA `(.L_x_47) ;  /* 0x00000000001c3947 */ /* 0x000fea0003800000 */
[----:B-1--45:R-:W1:Y:S02]  /*1300*/  LDS R2, [UR8+0x34] ;  /* 0x00003408ff027984 */ /* 0x032e640008000800 */
[----:B-1----:R-:W-:-:S05]  /*1310*/  LOP3.LUT R2, R2, 0x7, RZ, 0xb8, !PT ;  /* 0x0000000702027812 */ /* 0x002fca00078eb8ff */
[----:B------:R1:W-:Y:S02]  /*1320*/  STS [UR8+0x34], R2 ;  /* 0x00003402ff007988 */ /* 0x0003e40008000808 */
.L_x_46:
[----:B------:R-:W-:Y:S05]  /*1330*/  @P3 BRA `(.L_x_48) ;  /* 0x00000000001c3947 */ /* 0x000fea0003800000 */
[----:B-1--45:R-:W1:Y:S02]  /*1340*/  LDS R2, [UR8+0x34] ;  /* 0x00003408ff027984 */ /* 0x032e640008000800 */
[----:B-1----:R-:W-:-:S05]  /*1350*/  LOP3.LUT R2, R2, 0x38, RZ, 0xb8, !PT ;  /* 0x0000003802027812 */ /* 0x002fca00078eb8ff */
[----:B------:R1:W-:Y:S02]  /*1360*/  STS [UR8+0x34], R2 ;  /* 0x00003402ff007988 */ /* 0x0003e40008000808 */
.L_x_47:
[----:B------:R-:W-:Y:S05]  /*1370*/  @P3 BRA `(.L_x_49) ;  /* 0x00000000001c3947 */ /* 0x000fea0003800000 */
[----:B-1--45:R-:W1:Y:S02]  /*1380*/  LDS R2, [UR8+0x8] ;  /* 0x00000808ff027984 */ /* 0x032e640008000800 */
[----:B-1----:R-:W-:-:S05]  /*1390*/  LOP3.LUT R2, R2, 0x780, RZ, 0xb8, !PT ;  /* 0x0000078002027812 */ /* 0x002fca00078eb8ff */
[----:B------:R1:W-:Y:S02]  /*13a0*/  STS [UR8+0x8], R2 ;  /* 0x00000802ff007988 */ /* 0x0003e40008000808 */
.L_x_48:
[----:B------:R-:W-:Y:S05]  /*13b0*/  @P3 BRA `(.L_x_50) ;  /* 0x0000000000283947 */ /* 0x000fea0003800000 */
[----:B-1--45:R-:W1:Y:S02]  /*13c0*/  LDS R2, [UR8+0x8] ;  /* 0x00000808ff027984 */ /* 0x032e640008000800 */
[----:B-1----:R-:W-:-:S05]  /*13d0*/  LOP3.LUT R2, R2, 0x1800, RZ, 0xb8, !PT ;  /* 0x0000180002027812 */ /* 0x002fca00078eb8ff */
[----:B------:R1:W-:Y:S02]  /*13e0*/  STS [UR8+0x8], R2 ;  /* 0x00000802ff007988 */ /* 0x0003e40008000808 */
.L_x_49:
[----:B------:R-:W-:Y:S05]  /*13f0*/  @P3 BREAK.RELIABLE B3 ;  /* 0x0000000000033942 */ /* 0x000fea0003800100 */
[----:B------:R-:W-:Y:S05]  /*1400*/  @P3 BRA `(.L_x_51) ;  /* 0x0000000000243947 */ /* 0x000fea0003800000 */
[----:B-1--45:R-:W1:Y:S01]  /*1410*/  LDS R2, [UR8+0x8] ;  /* 0x00000808ff027984 */ /* 0x032e620008000800 */
[----:B------:R-:W-:-:S05]  /*1420*/  IMAD.MOV.U32 R3, RZ, RZ, 0x6000 ;  /* 0x00006000ff037424 */ /* 0x000fca00078e00ff */
[----:B-1----:R-:W-:-:S04]  /*1430*/  LOP3.LUT R2, R2, 0x4000, R3, 0xd8, !PT ;  /* 0x0000400002027812 */ /* 0x002fc800078ed803 */
[----:B------:R-:W-:-:S05]  /*1440*/  LOP3.LUT R2, R2, 0x400000, RZ, 0xb8, !PT ;  /* 0x0040000002027812 */ /* 0x000fca00078eb8ff */
[----:B------:R1:W-:Y:S02]  /*1450*/  STS [UR8+0x8], R2 ;  /* 0x00000802ff007988 */ /* 0x0003e40008000808 */
.L_x_50:
[----:B------:R-:W-:Y:S05]  /*1460*/  BSYNC.RELIABLE B3 ;  /* 0x0000000000037941 */ /* 0x000fea0003800100 */
.L_x_41:
[----:B-1--45:R-:W1:Y:S02]  /*1470*/  @!P3 LDS R2, [UR8+0x8] ;  /* 0x00000808ff02b984 */ /* 0x032e640008000800 */
[----:B-1----:R-:W-:-:S05]  /*1480*/  @!P3 LOP3.LUT R2, R2, 0x8000, RZ, 0xb8, !PT ;  /* 0x000080000202b812 */ /* 0x002fca00078eb8ff */
[----:B------:R1:W-:Y:S02]  /*1490*/  @!P3 STS [UR8+0x8], R2 ;  /* 0x00000802ff00b988 */ /* 0x0003e40008000808 */
.L_x_51:
[----:B------:R-:W-:Y:S05]  /*14a0*/  BSYNC.RECONVERGENT B4 ;  /* 0x0000000000047941 */ /* 0x000fea0003800200 */
.L_x_40:
[----:B------:R-:W-:Y:S05]  /*14b0*/  WARPSYNC.ALL ;  /* 0x0000000000007948 */ /* 0x000fea0003800000 */
[----:B------:R-:W-:Y:S01]  /*14c0*/  NOP ;  /* 0x0000000000007918 */ /* 0x000fe20000000000 */
[----:B------:R-:W-:-:S04]  /*14d0*/  UIADD3 UR4, UPT, UPT, UR4, 0x100, URZ ;  /* 0x0000010004047890 */ /* 0x000fc8000fffe0ff */
[----:B------:R-:W-:-:S04]  /*14e0*/  UIADD3 UR20, UP0, UPT, UR4, UR20, URZ ;  /* 0x0000001404147290 */ /* 0x000fc8000ff1e0ff */
[----:B------:R-:W-:Y:S01]  /*14f0*/  ULEA.HI.X.SX32 UR21, UR4, UR21, 0x1, UP0 ;  /* 0x0000001504157291 */ /* 0x000fe200080f0eff */
[----:B------:R-:W-:Y:S11]  /*1500*/  @P0 BRA `(.L_x_52) ;  /* 0x0000000000300947 */ /* 0x000ff60003800000 */
[----:B-1--45:R-:W1:Y:S01]  /*1510*/  S2R R2, SR_LANEID ;  /* 0x0000000000027919 */ /* 0x032e620000000000 */
[----:B------:R-:W-:Y:S05]  /*1520*/  WARPSYNC.ALL ;  /* 0x0000000000007948 */ /* 0x000fea0003800000 */
[----:B------:R-:W-:Y:S01]  /*1530*/  NOP ;  /* 0x0000000000007918 */ /* 0x000fe20000000000 */
[----:B-123--:R-:W-:-:S05]  /*1540*/  IMAD.SHL.U32 R4, R2, 0x4, RZ ;  /* 0x0000000402047824 */ /* 0x00efca00078e00ff */
        /* <DEDUP_REMOVED lines=8> */
.L_x_52:
[----:B------:R-:W-:Y:S05]  /*15d0*/  @P0 BRA `(.L_x_53) ;  /* 0x00000000000c0947 */ /* 0x000fea0003800000 */
[----:B------:R0:W-:Y:S01]  /*15e0*/  UTMACMDFLUSH ;  /* 0x00000000000079b7 */ /* 0x0001e20000000000 */
[----:B------:R-:W-:Y:S05]  /*15f0*/  @P0 BRA `(.L_x_53) ;  /* 0x0000000000040947 */ /* 0x000fea0003800000 */
[----:B------:R-:W-:-:S04]  /*1600*/  DEPBAR.LE SB0, 0x0 ;  /* 0x000080000000791a */ /* 0x000fc80000000000 */
.L_x_53:
[----:B------:R-:W-:Y:S05]  /*1610*/  WARPSYNC.ALL ;  /* 0x0000000000007948 */ /* 0x000fea0003800000 */
[----:B------:R-:W-:Y:S01]  /*1620*/  NOP ;  /* 0x0000000000007918 */ /* 0x000fe20000000000 */
[----:B--2---:R-:W-:Y:S01]  /*1630*/  BAR.SYNC.DEFER_BLOCKING 0x0 ;  /* 0x0000000000007b1d */ /* 0x004fe20000010000 */
[----:B-1--45:R-:W-:Y:S01]  /*1640*/  SHF.R.U32.HI R2, RZ, 0x5, R0 ;  /* 0x00000005ff027819 */ /* 0x032fe20000011600 */
[----:B------:R-:W-:-:S03]  /*1650*/  UIADD3 UR12, UPT, UPT, UR8, 0x9020, URZ ;  /* 0x00009020080c7890 */ /* 0x000fc6000fffe0ff */
[----:B------:R-:W-:Y:S01]  /*1660*/  R2UR UR22, R2 ;  /* 0x00000000021672ca */ /* 0x000fe200000e0000 */
[----:B------:R-:W-:Y:S01]  /*1670*/  VOTEU.ALL UP0, P3 ;  /* 0x0000000000ff7886 */ /* 0x000fe20001800000 */
[----:B------:R-:W-:Y:S01]  /*1680*/  UMOV UR4, 0x1 ;  /* 0x0000000100047882 */ /* 0x000fe20000000000 */
[----:B------:R-:W-:Y:S01]  /*1690*/  VOTEU.ALL UP1, P3 ;  /* 0x0000000000ff7886 */ /* 0x000fe20001820000 */
[----:B------:R-:W-:Y:S02]  /*16a0*/  BSSY.RECONVERGENT B4, `(.L_x_54) ;  /* 0x0000018000047945 */ /* 0x000fe40003800200 */
[----:B------:R-:W-:-:S04]  /*16b0*/  @!UP0 UIADD3 UR10, UPT, UPT, -UR4, 0x100000, URZ ;  /* 0x00100000040a8890 */ /* 0x000fc8000fffe1ff */
[----:B------:R-:W-:Y:S02]  /*16c0*/  @!UP0 USHF.L.U32 UR11, UR10, 0xb, URZ ;  /* 0x0000000b0a0b8899 */ /* 0x000fe400080006ff */
[----:B------:R-:W-:Y:S02]  /*16d0*/  @!UP0 USHF.L.U32 UR10, UR10, 0x1, URZ ;  /* 0x000000010a0a8899 */ /* 0x000fe400080006ff */
[----:B------:R-:W-:-:S04]  /*16e0*/  @!UP0 UIADD3 UR4, UPT, UPT, -UR4, 0x100000, URZ ;  /* 0x0010000004048890 */ /* 0x000fc8000fffe1ff */
[----:B------:R-:W-:Y:S02]  /*16f0*/  @!UP0 USHF.L.U32 UR5, UR4, 0xb, URZ ;  /* 0x0000000b04058899 */ /* 0x000fe400080006ff */
[----:B------:R-:W-:Y:S01]  /*1700*/  @!UP0 USHF.L.U32 UR4, UR4, 0x1, URZ ;  /* 0x0000000104048899 */ /* 0x000fe200080006ff */
[----:B------:R-:W-:Y:S01]  /*1710*/  VOTEU.ALL UP0, P3 ;  /* 0x0000000000ff7886 */ /* 0x000fe20001800000 */
[----:B------:R-:W1:Y:S04]  /*1720*/  FENCE.VIEW.ASYNC.S ;  /* 0x00000000000073c6 */ /* 0x000e680000000000 */
[----:B-1----:R1:W2:Y:S06]  /*1730*/  @!UP0 SYNCS.EXCH.64 URZ, [UR8+0x9000], UR10 ;  /* 0x0090000a08ff85b2 */ /* 0x0022ac0008000100 */
[----:B------:R1:W2:Y:S02]  /*1740*/  @!UP1 SYNCS.EXCH.64 URZ, [UR8+0x9020], UR4 ;  /* 0x0090200408ff95b2 */ /* 0x0002a40008000100 */
[----:B--2---:R-:W-:Y:S06]  /*1750*/  BAR.SYNC.DEFER_BLOCKING 0x0 ;  /* 0x0000000000007b1d */ /* 0x004fec0000010000 */
[----:B------:R-:W-:Y:S05]  /*1760*/  @P3 BRA `(.L_x_55) ;  /* 0x00000000002c3947 */ /* 0x000fea0003800000 */
[----:B-1----:R-:W-:Y:S02]  /*1770*/  UMOV UR4, 0x1 ;  /* 0x0000000100047882 */ /* 0x002fe40000000000 */
[----:B------:R-:W-:-:S04]  /*1780*/  UIADD3 UR10, UPT, UPT, -UR4, 0x100000, URZ ;  /* 0x00100000040a7890 */ /* 0x000fc8000fffe1ff */
[----:B------:R-:W-:Y:S02]  /*1790*/  USHF.L.U32 UR11, UR10, 0xb, URZ ;  /* 0x0000000b0a0b7899 */ /* 0x000fe400080006ff */
[----:B------:R-:W-:Y:S02]  /*17a0*/  USHF.L.U32 UR10, UR10, 0x1, URZ ;  /* 0x000000010a0a7899 */ /* 0x000fe400080006ff */
[----:B------:R-:W-:-:S04]  /*17b0*/  UIADD3 UR4, UPT, UPT, -UR4, 0x100000, URZ ;  /* 0x0010000004047890 */ /* 0x000fc8000fffe1ff */
[----:B------:R-:W-:Y:S02]  /*17c0*/  USHF.L.U32 UR5, UR4, 0xb, URZ ;  /* 0x0000000b04057899 */ /* 0x000fe400080006ff */
[----:B------:R-:W-:Y:S01]  /*17d0*/  USHF.L.U32 UR4, UR4, 0x1, URZ ;  /* 0x0000000104047899 */ /* 0x000fe200080006ff */
[----:B------:R-:W1:Y:S03]  /*17e0*/  FENCE.VIEW.ASYNC.S ;  /* 0x00000000000073c6 */ /* 0x000e660000000000 */
[----:B-1----:R2:W4:Y:S08]  /*17f0*/  SYNCS.EXCH.64 URZ, [UR8+0x9008], UR10 ;  /* 0x0090080a08ff75b2 */ /* 0x0025300008000100 */
[----:B------:R2:W5:Y:S02]  /*1800*/  SYNCS.EXCH.64 URZ, [UR8+0x9028], UR4 ;  /* 0x0090280408ff75b2 */ /* 0x0005640008000100 */
[----:B--2---:R-:W-:Y:S01]  /*1810*/  NOP ;  /* 0x0000000000007918 */ /* 0x004fe20000000000 */
.L_x_55:
[----:B-1----:R-:W-:Y:S05]  /*1820*/  BSYNC.RECONVERGENT B4 ;  /* 0x0000000000047941 */ /* 0x002fea0003800200 */
.L_x_54:
[----:B----45:R-:W-:Y:S01]  /*1830*/  BAR.SYNC.DEFER_BLOCKING 0x0 ;  /* 0x0000000000007b1d */ /* 0x030fe20000010000 */
[----:B------:R-:W-:Y:S01]  /*1840*/  USHF.L.U32 UR15, UR7, 0x7, URZ ;  /* 0x00000007070f7899 */ /* 0x000fe200080006ff */
[----:B------:R-:W-:Y:S01]  /*1850*/  ISETP.GE.AND P0, PT, R10, 0x1, PT ;  /* 0x000000010a00780c */ /* 0x000fe20003f06270 */
[----:B------:R-:W-:-:S03]  /*1860*/  USHF.L.U32 UR19, UR9, 0x6, URZ ;  /* 0x0000000609137899 */ /* 0x000fc600080006ff */
[----:B------:R-:W-:Y:S04]  /*1870*/  BSSY.RECONVERGENT B4, `(.L_x_56) ;  /* 0x000000d000047945 */ /* 0x000fe80003800200 */
[----:B------:R-:W-:Y:S05]  /*1880*/  @P3 BRA `(.L_x_57) ;  /* 0x00000000002c3947 */ /* 0x000fea0003800000 */
[----:B------:R-:W-:Y:S02]  /*1890*/  UMOV UR4, 0x1 ;  /* 0x0000000100047882 */ /* 0x000fe40000000000 */
[----:B------:R-:W-:-:S04]  /*18a0*/  UIADD3 UR10, UPT, UPT, -UR4, 0x100000, URZ ;  /* 0x00100000040a7890 */ /* 0x000fc8000fffe1ff */
[----:B------:R-:W-:Y:S02]  /*18b0*/  USHF.L.U32 UR11, UR10, 0xb, URZ ;  /* 0x0000000b0a0b7899 */ /* 0x000fe400080006ff */
[----:B------:R-:W-:Y:S02]  /*18c0*/  USHF.L.U32 UR10, UR10, 0x1, URZ ;  /* 0x000000010a0a7899 */ /* 0x000fe400080006ff */
[----:B------:R-:W-:-:S04]  /*18d0*/  UIADD3 UR4, UPT, UPT, -UR4, 0x100000, URZ ;  /* 0x0010000004047890 */ /* 0x000fc8000fffe1ff */
[----:B------:R-:W-:Y:S02]  /*18e0*/  USHF.L.U32 UR5, UR4, 0xb, URZ ;  /* 0x0000000b04057899 */ /* 0x000fe400080006ff */
[----:B------:R-:W-:Y:S01]  /*18f0*/  USHF.L.U32 UR4, UR4, 0x1, URZ ;  /* 0x0000000104047899 */ /* 0x000fe200080006ff */
[----:B------:R-:W1:Y:S03]  /*1900*/  FENCE.VIEW.ASYNC.S ;  /* 0x00000000000073c6 */ /* 0x000e660000000000 */
[----:B-1----:R1:W2:Y:S08]  /*1910*/  SYNCS.EXCH.64 URZ, [UR8+0x9010], UR10 ;  /* 0x0090100a08ff75b2 */ /* 0x0022b00008000100 */
[----:B------:R1:W4:Y:S01]  /*1920*/  SYNCS.EXCH.64 URZ, [UR8+0x9030], UR4 ;  /* 0x0090300408ff75b2 */ /* 0x0003220008000100 */
[----:B------:R-:W-:Y:S01]  /*1930*/  NOP ;  /* 0x0000000000007918 */ /* 0x000fe20000000000 */
.L_x_57:
[----:B-1----:R-:W-:Y:S05]  /*1940*/  BSYNC.RECONVERGENT B4 ;  /* 0x0000000000047941 */ /* 0x002fea0003800200 */
.L_x_56:
[----:B------:R-:W-:Y:S05]  /*1950*/  @!P0 BRA `(.L_x_58) ;  /* 0x0000000800148947 */ /* 0x000fea0003800000 */
[----:B--2-4-:R-:W-:Y:S01]  /*1960*/  BAR.SYNC.DEFER_BLOCKING 0x0 ;  /* 0x0000000000007b1d */ /* 0x014fe20000010000 */
[----:B------:R-:W-:Y:S01]  /*1970*/  @!P3 IMAD.MOV.U32 R2, RZ, RZ, 0x3000 ;  /* 0x00003000ff02b424 */ /* 0x000fe200078e00ff */
[----:B------:R-:W-:Y:S02]  /*1980*/  ELECT P1, URZ, PT ;  /* 0x0000000000ff782f */ /* 0x000fe40003820000 */
[----:B------:R-:W-:Y:S02]  /*1990*/  ELECT P0, URZ, PT ;  /* 0x0000000000ff782f */ /* 0x000fe40003800000 */
[C---:B------:R-:W-:Y:S01]  /*19a0*/  ISETP.LT.U32.AND P1, PT, R68.reuse, 0x20, P1 ;  /* 0x000000204400780c */ /* 0x040fe20000f21070 */
[----:B------:R-:W-:Y:S01]  /*19b0*/  UMOV UR11, UR15 ;  /* 0x0000000f000b7c82 */ /* 0x000fe20008000000 */
[----:B------:R-:W-:Y:S01]  /*19c0*/  ISETP.LT.U32.AND P0, PT, R68, 0x20, P0 ;  /* 0x000000204400780c */ /* 0x000fe20000701070 */
[----:B------:R-:W-:-:S10]  /*19d0*/  UIADD3 UR16, UPT, UPT, UR8, 0x6000, URZ ;  /* 0x0000600008107890 */ /* 0x000fd4000fffe0ff */
[----:B------:R-:W-:Y:S01]  /*19e0*/  VOTEU.ANY UP0, P1 ;  /* 0x0000000000ff7886 */ /* 0x000fe20000800100 */
[----:B------:R-:W-:Y:S01]  /*19f0*/  VOTEU.ANY UP2, P1 ;  /* 0x0000000000ff7886 */ /* 0x000fe20000840100 */
[----:B------:R-:W-:Y:S01]  /*1a00*/  VOTEU.ANY UP1, P0 ;  /* 0x0000000000ff7886 */ /* 0x000fe20000020100 */
[----:B------:R-:W-:Y:S01]  /*1a10*/  VOTEU.ANY UP3, P0 ;  /* 0x0000000000ff7886 */ /* 0x000fe20000060100 */
[----:B------:R1:W-:Y:S01]  /*1a20*/  @!P3 SYNCS.ARRIVE.TRANS64 RZ, [UR8+0x9000], R2 ;  /* 0x00900002ffffb9a7 */ /* 0x0003e20008000008 */
[----:B------:R2:W-:Y:S06]  /*1a30*/  MEMBAR.ALL.CTA ;  /* 0x0000000000007992 */ /* 0x0005ec0000008000 */
[----:B--2---:R-:W2:Y:S01]  /*1a40*/  FENCE.VIEW.ASYNC.S ;  /* 0x00000000000073c6 */ /* 0x004ea20000000000 */
[----:B------:R-:W-:Y:S01]  /*1a50*/  @UP0 UIADD3 UR9, UPT, UPT, UR8, 0x9000, URZ ;  /* 0x0000900008090890 */ /* 0x000fe2000fffe0ff */
[----:B------:R-:W-:Y:S01]  /*1a60*/  @UP0 UMOV UR10, URZ ;  /* 0x000000ff000a0c82 */ /* 0x000fe20008000000 */
[----:B------:R-:W-:Y:S01]  /*1a70*/  @UP1 UIADD3 UR17, UPT, UPT, UR8, 0x9000, URZ ;  /* 0x0000900008111890 */ /* 0x000fe2000fffe0ff */
[----:B------:R-:W-:Y:S01]  /*1a80*/  @UP1 UMOV UR18, URZ ;  /* 0x000000ff00121c82 */ /* 0x000fe20008000000 */
[----:B------:R-:W-:Y:S01]  /*1a90*/  UISETP.NE.U32.AND UP0, UPT, UR22, URZ, UPT ;  /* 0x000000ff1600728c */ /* 0x000fe2000bf05070 */
[----:B--2---:R-:W-:Y:S06]  /*1aa0*/  BAR.SYNC.DEFER_BLOCKING 0x0 ;  /* 0x0000000000007b1d */ /* 0x004fec0000010000 */
[----:B------:R1:W-:Y:S02]  /*1ab0*/  @UP2 UTMALDG.2D [UR8], [UR24] ;  /* 0x00000008180025b4 */ /* 0x0003e40008008000 */
[----:B------:R-:W-:Y:S06]  /*1ac0*/  BAR.SYNC.DEFER_BLOCKING 0x0 ;  /* 0x0000000000007b1d */ /* 0x000fec0000010000 */
[----:B------:R1:W-:Y:S02]  /*1ad0*/  @UP3 UTMALDG.2D [UR16], [UR26] ;  /* 0x000000101a0035b4 */ /* 0x0003e40008008000 */
[----:B------:R-:W-:Y:S06]  /*1ae0*/  BAR.SYNC.DEFER_BLOCKING 0x0 ;  /* 0x0000000000007b1d */ /* 0x000fec0000010000 */
[----:B------:R-:W2:Y:S02]  /*1af0*/  SYNCS.PHASECHK.TRANS64.TRYWAIT P0, [UR8+0x9000], RZ ;  /* 0x009000ffff0075a7 */ /* 0x000ea40008001108 */
[----:B-12---:R-:W-:Y:S05]  /*1b00*/  @!P0 BRA `(.L_x_59) ;  /* 0x0000000c00948947 */ /* 0x006fea0003800000 */
.L_x_75:
[----:B------:R-:W-:Y:S05]  /*1b10*/  BRA.U UP0, `(.L_x_60) ;  /* 0x00000001004c7547 */ /* 0x000fea000b800000 */
[----:B------:R-:W-:Y:S02]  /*1b20*/  USHF.R.U32.HI UR4, URZ, 0x4, UR8 ;  /* 0x00000004ff047899 */ /* 0x000fe40008011608 */
[----:B------:R-:W-:Y:S02]  /*1b30*/  USHF.R.U32.HI UR6, URZ, 0x4, UR16 ;  /* 0x00000004ff067899 */ /* 0x000fe40008011610 */
[----:B------:R-:W-:Y:S02]  /*1b40*/  USGXT.U32 UR4, UR4, 0xe ;  /* 0x0000000e0404789a */ /* 0x000fe40008000000 */
[----:B------:R-:W-:Y:S01]  /*1b50*/  USGXT.U32 UR6, UR6, 0xe ;  /* 0x0000000e0606789a */ /* 0x000fe20008000000 */
[----:B------:R-:W-:Y:S01]  /*1b60*/  UMOV UR10, 0xfffffffe ;  /* 0xfffffffe000a7882 */ /* 0x000fe20000000000 */
[----:B------:R-:W-:Y:S01]  /*1b70*/  UMOV UR11, 0x7fffbfdf ;  /* 0x7fffbfdf000b7882 */ /* 0x000fe20000000000 */
[----:B------:R-:W-:Y:S01]  /*1b80*/  UMOV UR5, URZ ;  /* 0x000000ff00057c82 */ /* 0x000fe20008000000 */
[----:B------:R-:W-:Y:S01]  /*1b90*/  UMOV UR7, URZ ;  /* 0x000000ff00077c82 */ /* 0x000fe20008000000 */
[----:B------:R-:W-:-:S02]  /*1ba0*/  UIADD3.64 UR16, UPT, UPT, UR4, -UR10, URZ ;  /* 0x8000000a04107297 */ /* 0x000fc4000fffe0ff */
[----:B------:R-:W-:Y:S01]  /*1bb0*/  UIADD3.64 UR10, UPT, UPT, UR6, -UR10, URZ ;  /* 0x8000000a060a7297 */ /* 0x000fe2000fffe0ff */
[----:B------:R-:W-:Y:S01]  /*1bc0*/  UMOV UR28, 0x0 ;  /* 0x00000000001c7882 */ /* 0x000fe20000000000 */
[----:B------:R-:W-:Y:S01]  /*1bd0*/  UMOV UR29, 0x8100010 ;  /* 0x08100010001d7882 */ /* 0x000fe20000000000 */
[----:B------:R-:W-:Y:S01]  /*1be0*/  UMOV UR5, 0x80004020 ;  /* 0x8000402000057882 */ /* 0x000fe20000000000 */
[----:B------:R-:W-:Y:S01]  /*1bf0*/  UMOV UR7, 0x80004020 ;  /* 0x8000402000077882 */ /* 0x000fe20000000000 */
[----:B------:R-:W-:Y:S01]  /*1c00*/  UMOV UR30, 0x0 ;  /* 0x00000000001e7882 */ /* 0x000fe20000000000 */
[----:B------:R-:W-:Y:S01]  /*1c10*/  UMOV UR31, 0x8100010 ;  /* 0x08100010001f7882 */ /* 0x000fe20000000000 */
[----:B------:R1:W-:Y:S02]  /*1c20*/  UTCQMMA gdesc[UR4], gdesc[UR6], tmem[UR23], tmem[UR28], idesc[UR29], !UPT ;  /* 0x00ff1c06040075ea */ /* 0x0003e4000f800317 */
[----:B------:R1:W-:Y:S01]  /*1c30*/  UTCQMMA gdesc[UR16], gdesc[UR10], tmem[UR23], tmem[UR30], idesc[UR31], UPT ;  /* 0x00ff1e0a100075ea */ /* 0x0003e2000b800317 */
[----:B------:R-:W-:-:S02]  /*1c40*/  NOP ;  /* 0x0000000000007918 */ /* 0x000fc40000000000 */
.L_x_60:
[----:B------:R-:W-:Y:S01]  /*1c50*/  ELECT P0, URZ, PT ;  /* 0x0000000000ff782f */ /* 0x000fe20003800000 */
[----:B-1----:R-:W-:Y:S01]  /*1c60*/  UMOV UR4, UR12 ;  /* 0x0000000c00047c82 */ /* 0x002fe20008000000 */
[----:B------:R-:W-:Y:S02]  /*1c70*/  UMOV UR5, URZ ;  /* 0x000000ff00057c82 */ /* 0x000fe40008000000 */
[----:B------:R-:W-:-:S13]  /*1c80*/  ISETP.LT.U32.AND P0, PT, R68, 0x20, P0 ;  /* 0x000000204400780c */ /* 0x000fda0000701070 */
[----:B------:R-:W-:Y:S01]  /*1c90*/  VOTEU.ANY UP0, P0 ;  /* 0x0000000000ff7886 */ /* 0x000fe20000000100 */
[----:B------:R-:W-:Y:S01]  /*1ca0*/  VOTEU.ANY UP1, P0 ;  /* 0x0000000000ff7886 */ /* 0x000fe20000020100 */
[----:B------:R-:W-:-:S03]  /*1cb0*/  ISETP.GE.U32.AND P0, PT, R10, 0x41, PT ;  /* 0x000000410a00780c */ /* 0x000fc60003f06070 */
[----:B------:R-:W-:Y:S02]  /*1cc0*/  @UP0 UMOV UR4, UR4 ;  /* 0x0000000400040c82 */ /* 0x000fe40008000000 */
[----:B------:R1:W-:Y:S01]  /*1cd0*/  @UP1 UTCBAR [UR4], URZ ;  /* 0x000000ff040013e9 */ /* 0x0003e200080000ff */
[----:B------:R-:W-:Y:S06]  /*1ce0*/  BAR.SYNC.DEFER_BLOCKING 0x0 ;  /* 0x0000000000007b1d */ /* 0x000fec0000010000 */
[----:B------:R-:W2:Y:S02]  /*1cf0*/  SYNCS.PHASECHK.TRANS64.TRYWAIT P1, [UR8+0x9020], RZ ;  /* 0x009020ffff0075a7 */ /* 0x000ea40008021108 */
[----:B-12---:R-:W-:Y:S05]  /*1d00*/  @!P1 BRA `(.L_x_61) ;  /* 0x0000000c00209947 */ /* 0x006fea0003800000 */
.L_x_76:
[----:B------:R-:W-:Y:S01]  /*1d10*/  UMOV UR4, URZ ;  /* 0x000000ff00047c82 */ /* 0x000fe20008000000 */
[----:B------:R-:W-:Y:S05]  /*1d20*/  @!P0 BRA `(.L_x_58) ;  /* 0x0000000400208947 */ /* 0x000fea0003800000 */
[----:B------:R-:W1:Y:S01]  /*1d30*/  LDCU UR29, c[0x0][0x3a0] ;  /* 0x00007400ff1d77ac */ /* 0x000e620008000800 */
[----:B------:R-:W-:Y:S01]  /*1d40*/  UMOV UR9, 0x1 ;  /* 0x0000000100097882 */ /* 0x000fe20000000000 */
[----:B------:R-:W-:-:S05]  /*1d50*/  UMOV UR14, 0x40 ;  /* 0x00000040000e7882 */ /* 0x000fca0000000000 */
.L_x_65:
[----:B------:R-:W-:Y:S01]  /*1d60*/  BAR.SYNC.DEFER_BLOCKING 0x0 ;  /* 0x0000000000007b1d */ /* 0x000fe20000010000 */
[----:B------:R-:W-:Y:S01]  /*1d70*/  ULEA UR28, UR9, UR8, 0x3 ;  /* 0x00000008091c7291 */ /* 0x000fe2000f8e18ff */
[----:B------:R-:W-:Y:S01]  /*1d80*/  @!P3 IMAD.MOV.U32 R2, RZ, RZ, 0x3000 ;  /* 0x00003000ff02b424 */ /* 0x000fe200078e00ff */
[----:B------:R-:W-:Y:S01]  /*1d90*/  ELECT P1, URZ, PT ;  /* 0x0000000000ff782f */ /* 0x000fe20003820000 */
[----:B------:R-:W-:-:S03]  /*1da0*/  ULEA UR12, UR9, UR8, 0xd ;  /* 0x00000008090c7291 */ /* 0x000fc6000f8e68ff */
[----:B------:R-:W-:Y:S02]  /*1db0*/  ISETP.LT.U32.AND P1, PT, R68, 0x20, P1 ;  /* 0x000000204400780c */ /* 0x000fe40000f21070 */
[----:B------:R-:W-:Y:S01]  /*1dc0*/  ELECT P0, URZ, PT ;  /* 0x0000000000ff782f */ /* 0x000fe20003800000 */
[----:B------:R-:W-:-:S03]  /*1dd0*/  ULEA UR16, UR9, UR8, 0xc ;  /* 0x0000000809107291 */ /* 0x000fc6000f8e60ff */
[----:B------:R-:W-:Y:S01]  /*1de0*/  ISETP.LT.U32.AND P0, PT, R68, 0x20, P0 ;  /* 0x000000204400780c */ /* 0x000fe20000701070 */
[----:B------:R-:W-:Y:S01]  /*1df0*/  UMOV UR18, UR14 ;  /* 0x0000000e00127c82 */ /* 0x000fe20008000000 */
[----:B------:R-:W-:Y:S02]  /*1e00*/  UIADD3 UR16, UPT, UPT, UR16, 0x6000, URZ ;  /* 0x0000600010107890 */ /* 0x000fe4000fffe0ff */
[----:B------:R-:W-:-:S03]  /*1e10*/  USHF.L.U32 UR5, UR4, 0x1f, URZ ;  /* 0x0000001f04057899 */ /* 0x000fc600080006ff */
[----:B------:R-:W-:Y:S01]  /*1e20*/  VOTEU.ANY UP0, P1 ;  /* 0x0000000000ff7886 */ /* 0x000fe20000800100 */
[----:B------:R2:W-:Y:S01]  /*1e30*/  @!P3 SYNCS.ARRIVE.TRANS64 RZ, [UR28+0x9000], R2 ;  /* 0x00900002ffffb9a7 */ /* 0x0005e2000800001c */
[----:B------:R4:W-:Y:S06]  /*1e40*/  MEMBAR.ALL.CTA ;  /* 0x0000000000007992 */ /* 0x0009ec0000008000 */
[----:B----4-:R-:W4:Y:S01]  /*1e50*/  FENCE.VIEW.ASYNC.S ;  /* 0x00000000000073c6 */ /* 0x010f220000000000 */
[----:B------:R-:W-:Y:S01]  /*1e60*/  @UP0 UIADD3 UR13, UPT, UPT, UR28, 0x9000, URZ ;  /* 0x000090001c0d0890 */ /* 0x000fe2000fffe0ff */
[----:B----4-:R-:W-:Y:S01]  /*1e70*/  VOTEU.ANY UP0, P1 ;  /* 0x0000000000ff7886 */ /* 0x010fe20000800100 */
[----:B------:R-:W-:Y:S01]  /*1e80*/  VOTEU.ANY UP1, P0 ;  /* 0x0000000000ff7886 */ /* 0x000fe20000020100 */
[----:B--2---:R-:W-:-:S04]  /*1e90*/  IMAD.U32 R2, RZ, RZ, UR5 ;  /* 0x00000005ff027e24 */ /* 0x004fc8000f8e00ff */
[----:B------:R-:W-:Y:S01]  /*1ea0*/  @UP1 UIADD3 UR17, UPT, UPT, UR28, 0x9000, URZ ;  /* 0x000090001c111890 */ /* 0x000fe2000fffe0ff */
[----:B------:R-:W-:Y:S01]  /*1eb0*/  VOTEU.ANY UP1, P0 ;  /* 0x0000000000ff7886 */ /* 0x000fe20000020100 */
[----:B------:R-:W-:Y:S06]  /*1ec0*/  BAR.SYNC.DEFER_BLOCKING 0x0 ;  /* 0x0000000000007b1d */ /* 0x000fec0000010000 */
[----:B------:R2:W-:Y:S01]  /*1ed0*/  @UP0 UTMALDG.2D [UR12], [UR24] ;  /* 0x0000000c180005b4 */ /* 0x0005e20008008000 */
[----:B------:R-:W-:Y:S01]  /*1ee0*/  UISETP.NE.U32.AND UP0, UPT, UR22, URZ, UPT ;  /* 0x000000ff1600728c */ /* 0x000fe2000bf05070 */
[----:B------:R-:W-:Y:S06]  /*1ef0*/  BAR.SYNC.DEFER_BLOCKING 0x0 ;  /* 0x0000000000007b1d */ /* 0x000fec0000010000 */
[----:B------:R2:W-:Y:S02]  /*1f00*/  @UP1 UTMALDG.2D [UR16], [UR26] ;  /* 0x000000101a0015b4 */ /* 0x0005e40008008000 */
[----:B------:R-:W-:Y:S06]  /*1f10*/  BAR.SYNC.DEFER_BLOCKING 0x0 ;  /* 0x0000000000007b1d */ /* 0x000fec0000010000 */
[----:B------:R-:W4:Y:S02]  /*1f20*/  SYNCS.PHASECHK.TRANS64.TRYWAIT P0, [UR28+0x9000], R2 ;  /* 0x00900002ff0075a7 */ /* 0x000f24000800111c */
[----:B--2-4-:R-:W-:Y:S05]  /*1f30*/  @!P0 BRA `(.L_x_62) ;  /* 0x0000000800a08947 */ /* 0x014fea0003800000 */
.L_x_77:
[----:B------:R-:W-:Y:S05]  /*1f40*/  BRA.U UP0, `(.L_x_63) ;  /* 0x00000001004c7547 */ /* 0x000fea000b800000 */
[----:B------:R-:W-:Y:S02]  /*1f50*/  USHF.R.U32.HI UR10, URZ, 0x4, UR12 ;  /* 0x00000004ff0a7899 */ /* 0x000fe4000801160c */
[----:B------:R-:W-:Y:S02]  /*1f60*/  USHF.R.U32.HI UR12, URZ, 0x4, UR16 ;  /* 0x00000004ff0c7899 */ /* 0x000fe40008011610 */
[----:B------:R-:W-:Y:S02]  /*1f70*/  USGXT.U32 UR10, UR10, 0xe ;  /* 0x0000000e0a0a789a */ /* 0x000fe40008000000 */
[----:B------:R-:W-:Y:S02]  /*1f80*/  USGXT.U32 UR12, UR12, 0xe ;  /* 0x0000000e0c0c789a */ /* 0x000fe40008000000 */
[----:B------:R-:W-:Y:S02]  /*1f90*/  UIADD3 UR16, UP0, UPT, UR10, 0x2, URZ ;  /* 0x000000020a107890 */ /* 0x000fe4000ff1e0ff */
[----:B------:R-:W-:Y:S01]  /*1fa0*/  UIADD3 UR30, UP1, UPT, UR12, 0x2, URZ ;  /* 0x000000020c1e7890 */ /* 0x000fe2000ff3e0ff */
[----:B------:R-:W-:Y:S01]  /*1fb0*/  UMOV UR5, URZ ;  /* 0x000000ff00057c82 */ /* 0x000fe20008000000 */
[----:B------:R-:W-:Y:S01]  /*1fc0*/  UMOV UR6, URZ ;  /* 0x000000ff00067c82 */ /* 0x000fe20008000000 */
[----:B------:R-:W-:-:S02]  /*1fd0*/  UIADD3.X UR17, UPT, UPT, UR5, -0x7fffbfe0, URZ, UP0, !UPT ;  /* 0x8000402005117890 */ /* 0x000fc400087fe4ff */
[----:B------:R-:W-:Y:S01]  /*1fe0*/  UIADD3.X UR31, UPT, UPT, UR6, -0x7fffbfe0, URZ, UP1, !UPT ;  /* 0x80004020061f7890 */ /* 0x000fe20008ffe4ff */
[----:B------:R-:W-:Y:S01]  /*1ff0*/  UMOV UR32, 0x0 ;  /* 0x0000000000207882 */ /* 0x000fe20000000000 */
[----:B------:R-:W-:Y:S01]  /*2000*/  UMOV UR33, 0x8100010 ;  /* 0x0810001000217882 */ /* 0x000fe20000000000 */
[----:B------:R-:W-:Y:S01]  /*2010*/  UMOV UR11, 0x80004020 ;  /* 0x80004020000b7882 */ /* 0x000fe20000000000 */
[----:B------:R-:W-:Y:S01]  /*2020*/  UMOV UR13, 0x80004020 ;  /* 0x80004020000d7882 */ /* 0x000fe20000000000 */
[----:B------:R-:W-:Y:S01]  /*2030*/  UMOV UR6, 0x0 ;  /* 0x0000000000067882 */ /* 0x000fe20000000000 */
[----:B------:R-:W-:Y:S01]  /*2040*/  UMOV UR7, 0x8100010 ;  /* 0x0810001000077882 */ /* 0x000fe20000000000 */
[----:B------:R2:W-:Y:S02]  /*2050*/  UTCQMMA gdesc[UR10], gdesc[UR12], tmem[UR23], tmem[UR32], idesc[UR33], UPT ;  /* 0x00ff200c0a0075ea */ /* 0x0005e4000b800317 */
[----:B------:R2:W-:Y:S01]  /*2060*/  UTCQMMA gdesc[UR16], gdesc[UR30], tmem[UR23], tmem[UR6], idesc[UR7], UPT ;  /* 0x00ff061e100075ea */ /* 0x0005e2000b800317 */
[----:B------:R-:W-:-:S02]  /*2070*/  NOP ;  /* 0x0000000000007918 */ /* 0x000fc40000000000 */
.L_x_63:
[----:B------:R-:W-:Y:S01]  /*2080*/  ELECT P0, URZ, PT ;  /* 0x0000000000ff782f */ /* 0x000fe20003800000 */
[----:B--2---:R-:W-:-:S03]  /*2090*/  UIADD3 UR6, UPT, UPT, UR28, 0x9020, URZ ;  /* 0x000090201c067890 */ /* 0x004fc6000fffe0ff */
[----:B------:R-:W-:Y:S01]  /*20a0*/  ISETP.LT.U32.AND P0, PT, R68, 0x20, P0 ;  /* 0x000000204400780c */ /* 0x000fe20000701070 */
[----:B------:R-:W-:-:S12]  /*20b0*/  UMOV UR7, URZ ;  /* 0x000000ff00077c82 */ /* 0x000fd80008000000 */
[----:B------:R-:W-:Y:S01]  /*20c0*/  VOTEU.ANY UP0, P0 ;  /* 0x0000000000ff7886 */ /* 0x000fe20000000100 */
[----:B------:R-:W-:-:S04]  /*20d0*/  VOTEU.ANY UP1, P0 ;  /* 0x0000000000ff7886 */ /* 0x000fc80000020100 */
[----:B------:R-:W-:Y:S02]  /*20e0*/  @UP0 UMOV UR6, UR6 ;  /* 0x0000000600060c82 */ /* 0x000fe40008000000 */
[----:B------:R2:W-:Y:S01]  /*20f0*/  @UP1 UTCBAR [UR6], URZ ;  /* 0x000000ff060013e9 */ /* 0x0005e200080000ff */
[----:B------:R-:W-:Y:S06]  /*2100*/  BAR.SYNC.DEFER_BLOCKING 0x0 ;  /* 0x0000000000007b1d */ /* 0x000fec0000010000 */
[----:B------:R-:W4:Y:S02]  /*2110*/  SYNCS.PHASECHK.TRANS64.TRYWAIT P0, [UR28+0x9020], R2 ;  /* 0x00902002ff0075a7 */ /* 0x000f24000800111c */
[----:B--2-4-:R-:W-:Y:S05]  /*2120*/  @!P0 BRA `(.L_x_64) ;  /* 0x0000000800308947 */ /* 0x014fea0003800000 */
.L_x_78:
[----:B------:R-:W-:Y:S02]  /*2130*/  UIADD3 UR9, UPT, UPT, UR9, 0x1, URZ ;  /* 0x0000000109097890 */ /* 0x000fe4000fffe0ff */
[----:B------:R-:W-:Y:S02]  /*2140*/  UIADD3 UR14, UPT, UPT, UR14, 0x40, URZ ;  /* 0x000000400e0e7890 */ /* 0x000fe4000fffe0ff */
[----:B------:R-:W-:-:S04]  /*2150*/  UISETP.NE.U32.AND UP0, UPT, UR9, 0x3, UPT ;  /* 0x000000030900788c */ /* 0x000fc8000bf05070 */
[----:B------:R-:W-:Y:S02]  /*2160*/  USEL UR5, URZ, 0x1, UP0 ;  /* 0x00000001ff057887 */ /* 0x000fe40008000000 */
[----:B------:R-:W-:Y:S02]  /*2170*/  USEL UR9, UR9, URZ, UP0 ;  /* 0x000000ff09097287 */ /* 0x000fe40008000000 */
[----:B-1----:R-:W-:Y:S02]  /*2180*/  UISETP.GE.AND UP0, UPT, UR14, UR29, UPT ;  /* 0x0000001d0e00728c */ /* 0x002fe4000bf06270 */
[----:B------:R-:W-:-:S07]  /*2190*/  ULOP3.LUT UR4, UR4, UR5, URZ, 0x3c, !UPT ;  /* 0x0000000504047292 */ /* 0x000fce000f8e3cff */
[----:B------:R-:W-:Y:S05]  /*21a0*/  BRA.U !UP0, `(.L_x_65) ;  /* 0xfffffff908ec7547 */ /* 0x000fea000b83ffff */
.L_x_58:
[----:B--2-4-:R-:W-:Y:S06]  /*21b0*/  BAR.SYNC.DEFER_BLOCKING 0x0 ;  /* 0x0000000000007b1d */ /* 0x014fec0000010000 */
[----:B------:R-:W-:Y:S04]  /*21c0*/  BSSY.RECONVERGENT B4, `(.L_x_66) ;  /* 0x0000004000047945 */ /* 0x000fe80003800200 */
[----:B------:R-:W-:Y:S05]  /*21d0*/  @P3 BRA `(.L_x_67) ;  /* 0x0000000000083947 */ /* 0x000fea0003800000 */
[----:B------:R-:W1:Y:S02]  /*21e0*/  SYNCS.CCTL.IV [UR8+0x9000] ;  /* 0x00900000ff0079b1 */ /* 0x000e640008000008 */
[----:B-1----:R-:W1:Y:S02]  /*21f0*/  SYNCS.CCTL.IV [UR8+0x9020] ;  /* 0x00902000ff0079b1 */ /* 0x002e640008000008 */
.L_x_67:
[----:B------:R-:W-:Y:S05]  /*2200*/  BSYNC.RECONVERGENT B4 ;  /* 0x0000000000047941 */ /* 0x000fea0003800200 */
.L_x_66:
[----:B-1----:R-:W-:Y:S06]  /*2210*/  BAR.SYNC.DEFER_BLOCKING 0x0 ;  /* 0x0000000000007b1d */ /* 0x002fec0000010000 */
[----:B------:R-:W-:Y:S04]  /*2220*/  BSSY.RECONVERGENT B4, `(.L_x_68) ;  /* 0x0000004000047945 */ /* 0x000fe80003800200 */
[----:B------:R-:W-:Y:S05]  /*2230*/  @P3 BRA `(.L_x_69) ;  /* 0x0000000000083947 */ /* 0x000fea0003800000 */
[----:B------:R-:W1:Y:S02]  /*2240*/  SYNCS.CCTL.IV [UR8+0x9008] ;  /* 0x00900800ff0079b1 */ /* 0x000e640008000008 */
[----:B-1----:R-:W1:Y:S02]  /*2250*/  SYNCS.CCTL.IV [UR8+0x9028] ;  /* 0x00902800ff0079b1 */ /* 0x002e640008000008 */
.L_x_69:
[----:B------:R-:W-:Y:S05]  /*2260*/  BSYNC.RECONVERGENT B4 ;  /* 0x0000000000047941 */ /* 0x000fea0003800200 */
.L_x_68:
[----:B-1----:R-:W-:Y:S06]  /*2270*/  BAR.SYNC.DEFER_BLOCKING 0x0 ;  /* 0x0000000000007b1d */ /* 0x002fec0000010000 */
[----:B------:R-:W-:Y:S04]  /*2280*/  BSSY.RECONVERGENT B4, `(.L_x_70) ;  /* 0x0000004000047945 */ /* 0x000fe80003800200 */
[----:B------:R-:W-:Y:S05]  /*2290*/  @P3 BRA `(.L_x_71) ;  /* 0x0000000000083947 */ /* 0x000fea0003800000 */
[----:B------:R-:W1:Y:S02]  /*22a0*/  SYNCS.CCTL.IV [UR8+0x9010] ;  /* 0x00901000ff0079b1 */ /* 0x000e640008000008 */
[----:B-1----:R-:W1:Y:S02]  /*22b0*/  SYNCS.CCTL.IV [UR8+0x9030] ;  /* 0x00903000ff0079b1 */ /* 0x002e640008000008 */
.L_x_71:
[----:B------:R-:W-:Y:S05]  /*22c0*/  BSYNC.RECONVERGENT B4 ;  /* 0x0000000000047941 */ /* 0x000fea0003800200 */
.L_x_70:
[----:B------:R-:W-:Y:S01]  /*22d0*/  USHF.L.U32 UR22, UR22, 0x15, URZ ;  /* 0x0000001516167899 */ /* 0x000fe200080006ff */
[C---:B------:R-:W-:Y:S01]  /*22e0*/  IMAD.SHL.U32 R2, R0.reuse, 0x40, RZ ;  /* 0x0000004000027824 */ /* 0x040fe200078e00ff */
[----:B------:R-:W-:Y:S01]  /*22f0*/  ELECT P0, URZ, PT ;  /* 0x0000000000ff782f */ /* 0x000fe20003800000 */
[----:B------:R-:W-:Y:S01]  /*2300*/  IMAD.SHL.U32 R3, R0, 0x8, RZ ;  /* 0x0000000800037824 */ /* 0x000fe200078e00ff */
[----:B------:R-:W-:Y:S02]  /*2310*/  ULOP3.LUT UR22, UR22, 0x600000, URZ, 0xc0, !UPT ;  /* 0x0060000016167892 */ /* 0x000fe4000f8ec0ff */
[----:B------:R-:W-:Y:S01]  /*2320*/  LOP3.LUT R0, R2, 0x1fc0, RZ, 0xc0, !PT ;  /* 0x00001fc002007812 */ /* 0x000fe200078ec0ff */
[----:B------:R-:W-:Y:S01]  /*2330*/  UMOV UR9, UR19 ;  /* 0x0000001300097c82 */ /* 0x000fe20008000000 */
[----:B------:R-:W-:Y:S01]  /*2340*/  UIADD3 UR22, UPT, UPT, UR23, UR22, URZ ;  /* 0x0000001617167290 */ /* 0x000fe2000fffe0ff */
[----:B------:R-:W-:Y:S01]  /*2350*/  ISETP.LT.U32.AND P0, PT, R68, 0x20, P0 ;  /* 0x000000204400780c */ /* 0x000fe20000701070 */
[----:B------:R-:W-:Y:S01]  /*2360*/  UMOV UR10, UR15 ;  /* 0x0000000f000a7c82 */ /* 0x000fe20008000000 */
[----:B------:R-:W-:-:S04]  /*2370*/  LOP3.LUT R0, R0, 0x30, R3, 0xf8, !PT ;  /* 0x0000003000007812 */ /* 0x000fc800078ef803 */
[C---:B------:R-:W-:Y:S02]  /*2380*/  LOP3.LUT R2, R0.reuse, 0x10, RZ, 0x3c, !PT ;  /* 0x0000001000027812 */ /* 0x040fe400078e3cff */
[----:B---3--:R-:W2:Y:S01]  /*2390*/  LDTM.x64 R4, tmem[UR22] ;  /* 0x00000016000479ee */ /* 0x008ea20008340000 */
[----:B------:R-:W-:Y:S01]  /*23a0*/  LOP3.LUT R3, R0, 0x20, RZ, 0x3c, !PT ;  /* 0x0000002000037812 */ /* 0x000fe200078e3cff */
[----:B------:R-:W-:-:S03]  /*23b0*/  NOP ;  /* 0x0000000000007918 */ /* 0x000fc60000000000 */
[----:B--2---:R-:W-:Y:S01]  /*23c0*/  VOTEU.ANY UP1, P0 ;  /* 0x0000000000ff7886 */ /* 0x004fe20000020100 */
[----:B------:R-:W-:Y:S01]  /*23d0*/  VOTEU.ANY UP0, P0 ;  /* 0x0000000000ff7886 */ /* 0x000fe20000000100 */
[----:B------:R-:W-:Y:S02]  /*23e0*/  F2FP.SATFINITE.E4M3.F32.PACK_AB_MERGE_C R6, R7, R6, RZ ;  /* 0x000000060706723e */ /* 0x000fe400048070ff */
[----:B------:R-:W-:Y:S02]  /*23f0*/  F2FP.SATFINITE.E4M3.F32.PACK_AB_MERGE_C R10, R11, R10, RZ ;  /* 0x0000000a0b0a723e */ /* 0x000fe400048070ff */
[----:B------:R-:W-:Y:S02]  /*2400*/  F2FP.SATFINITE.E4M3.F32.PACK_AB_MERGE_C R14, R15, R14, RZ ;  /* 0x0000000e0f0e723e */ /* 0x000fe400048070ff */
[----:B------:R-:W-:Y:S02]  /*2410*/  F2FP.SATFINITE.E4M3.F32.PACK_AB_MERGE_C R7, R19, R18, RZ ;  /* 0x000000121307723e */ /* 0x000fe400048070ff */
[----:B------:R-:W-:-:S02]  /*2420*/  F2FP.SATFINITE.E4M3.F32.PACK_AB_MERGE_C R22, R23, R22, RZ ;  /* 0x000000161716723e */ /* 0x000fc400048070ff */
[----:B------:R-:W-:Y:S02]  /*2430*/  F2FP.SATFINITE.E4M3.F32.PACK_AB_MERGE_C R26, R27, R26, RZ ;  /* 0x0000001a1b1a723e */ /* 0x000fe400048070ff */
        /* <DEDUP_REMOVED lines=10> */
[----:B------:R-:W-:-:S02]  /*24e0*/  F2FP.SATFINITE.E4M3.F32.PACK_AB_MERGE_C R4, R5, R4, R6 ;  /* 0x000000040504723e */ /* 0x000fc40004807006 */
[----:B------:R-:W-:Y:S02]  /*24f0*/  F2FP.SATFINITE.E4M3.F32.PACK_AB_MERGE_C R5, R9, R8, R10 ;  /* 0x000000080905723e */ /* 0x000fe4000480700a */
[----:B------:R-:W-:Y:S02]  /*2500*/  F2FP.SATFINITE.E4M3.F32.PACK_AB_MERGE_C R6, R13, R12, R14 ;  /* 0x0000000c0d06723e */ /* 0x000fe4000480700e */
[----:B------:R-:W-:Y:S02]  /*2510*/  F2FP.SATFINITE.E4M3.F32.PACK_AB_MERGE_C R7, R17, R16, R7 ;  /* 0x000000101107723e */ /* 0x000fe40004807007 */
[----:B------:R-:W-:Y:S02]  /*2520*/  F2FP.SATFINITE.E4M3.F32.PACK_AB_MERGE_C R20, R21, R20, R22 ;  /* 0x000000141514723e */ /* 0x000fe40004807016 */
[----:B------:R-:W-:Y:S01]  /*2530*/  F2FP.SATFINITE.E4M3.F32.PACK_AB_MERGE_C R21, R25, R24, R26 ;  /* 0x000000181915723e */ /* 0x000fe2000480701a */
[----:B-1----:R1:W-:Y:S01]  /*2540*/  STS.128 [R0+UR8], R4 ;  /* 0x0000000400007988 */ /* 0x0023e20008000c08 */
[----:B------:R-:W-:-:S02]  /*2550*/  F2FP.SATFINITE.E4M3.F32.PACK_AB_MERGE_C R22, R29, R28, R30 ;  /* 0x0000001c1d16723e */ /* 0x000fc4000480701e */
[----:B------:R-:W-:Y:S02]  /*2560*/  F2FP.SATFINITE.E4M3.F32.PACK_AB_MERGE_C R23, R33, R32, R23 ;  /* 0x000000202117723e */ /* 0x000fe40004807017 */
[----:B------:R-:W-:Y:S02]  /*2570*/  F2FP.SATFINITE.E4M3.F32.PACK_AB_MERGE_C R36, R37, R36, R38 ;  /* 0x000000242524723e */ /* 0x000fe40004807026 */
[----:B------:R-:W-:Y:S01]  /*2580*/  F2FP.SATFINITE.E4M3.F32.PACK_AB_MERGE_C R37, R41, R40, R42 ;  /* 0x000000282925723e */ /* 0x000fe2000480702a */
[----:B------:R1:W-:Y:S01]  /*2590*/  STS.128 [R2+UR8], R20 ;  /* 0x0000001402007988 */ /* 0x0003e20008000c08 */
[----:B------:R-:W-:Y:S02]  /*25a0*/  F2FP.SATFINITE.E4M3.F32.PACK_AB_MERGE_C R38, R45, R44, R46 ;  /* 0x0000002c2d26723e */ /* 0x000fe4000480702e */
[----:B------:R-:W-:Y:S02]  /*25b0*/  F2FP.SATFINITE.E4M3.F32.PACK_AB_MERGE_C R39, R49, R48, R50 ;  /* 0x000000303127723e */ /* 0x000fe40004807032 */
[----:B------:R-:W-:-:S02]  /*25c0*/  F2FP.SATFINITE.E4M3.F32.PACK_AB_MERGE_C R52, R53, R52, R54 ;  /* 0x000000343534723e */ /* 0x000fc40004807036 */
[----:B------:R-:W-:Y:S01]  /*25d0*/  F2FP.SATFINITE.E4M3.F32.PACK_AB_MERGE_C R53, R57, R56, R58 ;  /* 0x000000383935723e */ /* 0x000fe2000480703a */
[----:B------:R1:W-:Y:S01]  /*25e0*/  STS.128 [R3+UR8], R36 ;  /* 0x0000002403007988 */ /* 0x0003e20008000c08 */
[----:B------:R-:W-:Y:S02]  /*25f0*/  F2FP.SATFINITE.E4M3.F32.PACK_AB_MERGE_C R54, R61, R60, R62 ;  /* 0x0000003c3d36723e */ /* 0x000fe4000480703e */
[----:B------:R-:W-:Y:S02]  /*2600*/  F2FP.SATFINITE.E4M3.F32.PACK_AB_MERGE_C R55, R65, R64, R66 ;  /* 0x000000404137723e */ /* 0x000fe40004807042 */
[----:B------:R-:W-:-:S05]  /*2610*/  LOP3.LUT R8, R0, 0x30, RZ, 0x3c, !PT ;  /* 0x0000003000087812 */ /* 0x000fca00078e3cff */
[----:B------:R1:W-:Y:S01]  /*2620*/  STS.128 [R8+UR8], R52 ;  /* 0x0000003408007988 */ /* 0x0003e20008000c08 */
[----:B------:R2:W-:Y:S06]  /*2630*/  MEMBAR.ALL.CTA ;  /* 0x0000000000007992 */ /* 0x0005ec0000008000 */
[----:B--2---:R-:W2:Y:S02]  /*2640*/  FENCE.VIEW.ASYNC.S ;  /* 0x00000000000073c6 */ /* 0x004ea40000000000 */
[----:B--2---:R-:W-:Y:S06]  /*2650*/  BAR.SYNC.DEFER_BLOCKING 0x0 ;  /* 0x0000000000007b1d */ /* 0x004fec0000010000 */
[----:B------:R1:W-:Y:S01]  /*2660*/  @UP1 UTMASTG.2D [UR8], [UR20] ;  /* 0x00000008140013b5 */ /* 0x0003e20008008000 */
[----:B------:R0:W-:Y:S01]  /*2670*/  UTMACMDFLUSH ;  /* 0x00000000000079b7 */ /* 0x0001e20000000000 */
[----:B------:R-:W-:-:S04]  /*2680*/  DEPBAR.LE SB0, 0x0 ;  /* 0x000080000000791a */ /* 0x000fc80000000000 */
[----:B------:R-:W-:Y:S08]  /*2690*/  BAR.SYNC.DEFER_BLOCKING 0x0 ;  /* 0x0000000000007b1d */ /* 0x000ff00000010000 */
[----:B------:R-:W-:Y:S06]  /*26a0*/  BAR.SYNC.DEFER_BLOCKING 0x0 ;  /* 0x0000000000007b1d */ /* 0x000fec0000010000 */
[----:B-1----:R-:W-:Y:S05]  /*26b0*/  @P2 BRA `(.L_x_72) ;  /* 0x0000000000a02947 */ /* 0x002fea0003800000 */
[----:B------:R-:W1:Y:S01]  /*26c0*/  S2UR UR5, SR_CgaCtaId ;  /* 0x00000000000579c3 */ /* 0x000e620000008800 */
[----:B------:R-:W-:Y:S01]  /*26d0*/  NOP ;  /* 0x0000000000007918 */ /* 0x000fe20000000000 */
[----:B------:R-:W-:Y:S01]  /*26e0*/  UMOV UR4, 0x50 ;  /* 0x0000005000047882 */ /* 0x000fe20000000000 */
[----:B------:R-:W-:Y:S02]  /*26f0*/  IMAD.U32 R0, RZ, RZ, UR23 ;  /* 0x00000017ff007e24 */ /* 0x000fe4000f8e00ff */
[----:B------:R-:W-:Y:S02]  /*2700*/  IMAD.MOV.U32 R3, RZ, RZ, 0x3 ;  /* 0x00000003ff037424 */ /* 0x000fe400078e00ff */
[----:B------:R-:W-:Y:S01]  /*2710*/  IMAD.MOV.U32 R7, RZ, RZ, 0x1 ;  /* 0x00000001ff077424 */ /* 0x000fe200078e00ff */
[----:B------:R-:W-:-:S04]  /*2720*/  LOP3.LUT R0, R0, 0xffff, RZ, 0xc0, !PT ;  /* 0x0000ffff00007812 */ /* 0x000fc800078ec0ff */
[----:B------:R-:W-:-:S05]  /*2730*/  SHF.R.U32.HI R0, RZ, 0x5, R0 ;  /* 0x00000005ff007819 */ /* 0x000fca0000011600 */
[----:B------:R-:W-:Y:S01]  /*2740*/  VIADD R2, R0, 0x10 ;  /* 0x0000001000027836 */ /* 0x000fe20000000000 */
[----:B------:R-:W-:Y:S01]  /*2750*/  SHF.L.U32 R0, R3, R0, RZ ;  /* 0x0000000003007219 */ /* 0x000fe200000006ff */
[----:B-1----:R-:W-:-:S03]  /*2760*/  ULEA UR6, UR5, UR4, 0x18 ;  /* 0x0000000405067291 */ /* 0x002fc6000f8ec0ff */
[----:B------:R-:W-:-:S04]  /*2770*/  SHF.L.U32 R3, R7, R2, RZ ;  /* 0x0000000207037219 */ /* 0x000fc800000006ff */
[----:B------:R-:W-:Y:S02]  /*2780*/  LOP3.LUT R0, R3, R0, RZ, 0xfc, !PT ;  /* 0x0000000003007212 */ /* 0x000fe400078efcff */
[----:B------:R-:W1:Y:S02]  /*2790*/  LDS R5, [UR6] ;  /* 0x00000006ff057984 */ /* 0x000e640008000800 */
[C---:B------:R-:W-:Y:S02]  /*27a0*/  LOP3.LUT R2, R0.reuse, 0xffff, RZ, 0xc0, !PT ;  /* 0x0000ffff00027812 */ /* 0x040fe400078ec0ff */
[----:B-1----:R-:W-:-:S04]  /*27b0*/  LOP3.LUT R3, R0, 0xffff, R5, 0x80, !PT ;  /* 0x0000ffff00037812 */ /* 0x002fc800078e8005 */
[----:B------:R-:W-:-:S13]  /*27c0*/  ISETP.NE.AND P0, PT, R3, R2, PT ;  /* 0x000000020300720c */ /* 0x000fda0003f05270 */
[----:B------:R-:W-:Y:S05]  /*27d0*/  @P0 BRA `(.L_x_73) ;  /* 0x0000000000500947 */ /* 0x000fea0003800000 */
[----:B------:R-:W-:Y:S02]  /*27e0*/  SHF.R.U32.HI R5, RZ, 0x10, R5 ;  /* 0x00000010ff057819 */ /* 0x000fe40000011605 */
[----:B------:R-:W-:-:S04]  /*27f0*/  SHF.R.U32.HI R2, RZ, 0x10, R0 ;  /* 0x00000010ff027819 */ /* 0x000fc80000011600 */
[----:B------:R-:W-:-:S04]  /*2800*/  LOP3.LUT R5, R5, R2, RZ, 0xc0, !PT ;  /* 0x0000000205057212 */ /* 0x000fc800078ec0ff */
[----:B------:R-:W-:-:S13]  /*2810*/  ISETP.NE.AND P0, PT, R5, R2, PT ;  /* 0x000000020500720c */ /* 0x000fda0003f05270 */
[----:B------:R-:W-:Y:S05]  /*2820*/  @P0 BRA `(.L_x_74) ;  /* 0x0000000000300947 */ /* 0x000fea0003800000 */
[----:B------:R-:W-:Y:S01]  /*2830*/  R2UR UR4, R0 ;  /* 0x00000000000472ca */ /* 0x000fe200000e0000 */
[----:B------:R-:W-:Y:S01]  /*2840*/  VOTEU.ANY UR5, UPT, PT ;  /* 0x0000000000057886 */ /* 0x000fe200038e0100 */
[----:B------:R-:W1:Y:S01]  /*2850*/  S2R R0, SR_LANEID ;  /* 0x0000000000007919 */ /* 0x000e620000000000 */
[----:B------:R-:W-:-:S10]  /*2860*/  UFLO.U32 UR5, UR5 ;  /* 0x00000005000572bd */ /* 0x000fd400080e0000 */
[----:B------:R-:W-:-:S06]  /*2870*/  ULOP3.LUT UR4, URZ, UR4, URZ, 0x33, !UPT ;  /* 0x00000004ff047292 */ /* 0x000fcc000f8e33ff */
[----:B------:R-:W-:-:S04]  /*2880*/  IMAD.U32 R2, RZ, RZ, UR4 ;  /* 0x00000004ff027e24 */ /* 0x000fc8000f8e00ff */
[----:B------:R-:W2:Y:S02]  /*2890*/  REDUX UR7, R2 ;  /* 0x00000000020773c4 */ /* 0x000ea40000000000 */
[----:B------:R3:W-:Y:S01]  /*28a0*/  UTCATOMSWS.AND URZ, UR4 ;  /* 0x0000000400ff79e3 */ /* 0x0007e20008000000 */
[----:B-1----:R-:W-:Y:S01]  /*28b0*/  ISETP.EQ.U32.AND P0, PT, R0, UR5, PT ;  /* 0x0000000500007c0c */ /* 0x002fe2000bf02070 */
[----:B--2---:R-:W-:-:S12]  /*28c0*/  IMAD.U32 R0, RZ, RZ, UR7 ;  /* 0x00000007ff007e24 */ /* 0x004fd8000f8e00ff */
[----:B------:R3:W-:Y:S01]  /*28d0*/  @P0 ATOMS.AND RZ, [UR6], R0 ;  /* 0x00000000ffff098c */ /* 0x0007e2000a800006 */
[----:B------:R-:W-:Y:S05]  /*28e0*/  BRA `(.L_x_72) ;  /* 0x0000000000147947 */ /* 0x000fea0003800000 */
.L_x_74:
[----:B------:R-:W-:-:S07]  /*28f0*/  MOV R2, 0x2910 ;  /* 0x0000291000027802 */ /* 0x000fce0000000f00 */
[----:B------:R-:W-:Y:S05]  /*2900*/  CALL.REL.NOINC `($__internal_0_$__cuda_sm10x_tcgen05_guardrail_trap_col_being_dealloced_not_returned_by_alloc) ;  /* 0x0000000000447944 */ /* 0x000fea0003c00000 */
[----:B------:R-:W-:Y:S05]  /*2910*/  BRA `(.L_x_72) ;  /* 0x0000000000087947 */ /* 0x000fea0003800000 */
.L_x_73:
[----:B------:R-:W-:-:S07]  /*2920*/  MOV R2, 0x2940 ;  /* 0x0000294000027802 */ /* 0x000fce0000000f00 */
[----:B------:R-:W-:Y:S05]  /*2930*/  CALL.REL.NOINC `($__internal_2_$__cuda_sm10x_tcgen05_guardrail_trap_unallocated_columns_being_dealloced) ;  /* 0x0000000000507944 */ /* 0x000fea0003c00000 */
.L_x_72:
[----:B------:R-:W-:Y:S01]  /*2940*/  NOP ;  /* 0x0000000000007918 */ /* 0x000fe20000000000 */
[----:B---3--:R-:W-:Y:S05]  /*2950*/  EXIT ;  /* 0x000000000000794d */ /* 0x008fea0003800000 */
.L_x_59:
[----:B------:R-:W1:Y:S02]  /*2960*/  SYNCS.PHASECHK.TRANS64.TRYWAIT P0, [UR8+0x9000], RZ ;  /* 0x009000ffff0075a7 */ /* 0x000e640008001108 */
[----:B-1----:R-:W-:Y:S05]  /*2970*/  @!P0 BRA `(.L_x_59) ;  /* 0xfffffffc00f88947 */ /* 0x002fea000383ffff */
[----:B------:R-:W-:Y:S05]  /*2980*/  BRA `(.L_x_75) ;  /* 0xfffffff000607947 */ /* 0x000fea000383ffff */
.L_x_61:
[----:B------:R-:W1:Y:S02]  /*2990*/  SYNCS.PHASECHK.TRANS64.TRYWAIT P1, [UR8+0x9020], RZ ;  /* 0x009020ffff0075a7 */ /* 0x000e640008021108 */
[----:B-1----:R-:W-:Y:S05]  /*29a0*/  @!P1 BRA `(.L_x_61) ;  /* 0xfffffffc00f89947 */ /* 0x002fea000383ffff */
[----:B------:R-:W-:Y:S05]  /*29b0*/  BRA `(.L_x_76) ;  /* 0xfffffff000d47947 */ /* 0x000fea000383ffff */
.L_x_62:
[----:B------:R-:W2:Y:S02]  /*29c0*/  SYNCS.PHASECHK.TRANS64.TRYWAIT P0, [UR28+0x9000], R2 ;  /* 0x00900002ff0075a7 */ /* 0x000ea4000800111c */
[----:B--2---:R-:W-:Y:S05]  /*29d0*/  @!P0 BRA `(.L_x_62) ;  /* 0xfffffffc00f88947 */ /* 0x004fea000383ffff */
[----:B------:R-:W-:Y:S05]  /*29e0*/  BRA `(.L_x_77) ;  /* 0xfffffff400547947 */ /* 0x000fea000383ffff */
.L_x_64:
[----:B------:R-:W2:Y:S02]  /*29f0*/  SYNCS.PHASECHK.TRANS64.TRYWAIT P0, [UR28+0x9020], R2 ;  /* 0x00902002ff0075a7 */ /* 0x000ea4000800111c */
[----:B--2---:R-:W-:Y:S05]  /*2a00*/  @!P0 BRA `(.L_x_64) ;  /* 0xfffffffc00f88947 */ /* 0x004fea000383ffff */
[----:B------:R-:W-:Y:S05]  /*2a10*/  BRA `(.L_x_78) ;  /* 0xfffffff400c47947 */ /* 0x000fea000383ffff */
        .weak           $__internal_0_$__cuda_sm10x_tcgen05_guardrail_trap_col_being_dealloced_not_returned_by_alloc
        .type           $__internal_0_$__cuda_sm10x_tcgen05_guardrail_trap_col_being_dealloced_not_returned_by_alloc,@function
        .size           $__internal_0_$__cuda_sm10x_tcgen05_guardrail_trap_col_being_dealloced_not_returned_by_alloc,($__internal_1_$__cuda_sm10x_tcgen05_guardrail_trap_phase_invalid_during_alloc - $__internal_0_$__cuda_sm10x_tcgen05_guardrail_trap_col_being_dealloced_not_returned_by_alloc)
$__internal_0_$__cuda_sm10x_tcgen05_guardrail_trap_col_being_dealloced_not_returned_by_alloc:
[----:B------:R-:W-:Y:S05]  /*2a20*/  BPT.TRAP 0x1 ;  /* 0x000000040000795c */ /* 0x000fea0000300000 */
[----:B------:R-:W-:-:S04]  /*2a30*/  IMAD.MOV.U32 R3, RZ, RZ, 0x0 ;  /* 0x00000000ff037424 */ /* 0x000fc800078e00ff */
[----:B------:R-:W-:Y:S05]  /*2a40*/  RET.REL.NODEC R2 `(gluon_tcgen05) ;  /* 0xffffffd4026c7950 */ /* 0x000fea0003c3ffff */
        .weak           $__internal_1_$__cuda_sm10x_tcgen05_guardrail_trap_phase_invalid_during_alloc
        .type           $__internal_1_$__cuda_sm10x_tcgen05_guardrail_trap_phase_invalid_during_alloc,@function
        .size           $__internal_1_$__cuda_sm10x_tcgen05_guardrail_trap_phase_invalid_during_alloc,($__internal_2_$__cuda_sm10x_tcgen05_guardrail_trap_unallocated_columns_being_dealloced - $__internal_1_$__cuda_sm10x_tcgen05_guardrail_trap_phase_invalid_during_alloc)
$__internal_1_$__cuda_sm10x_tcgen05_guardrail_trap_phase_invalid_during_alloc:
[----:B------:R-:W-:Y:S05]  /*2a50*/  BPT.TRAP 0x1 ;  /* 0x000000040000795c */ /* 0x000fea0000300000 */
[----:B------:R-:W-:-:S04]  /*2a60*/  IMAD.MOV.U32 R3, RZ, RZ, 0x0 ;  /* 0x00000000ff037424 */ /* 0x000fc800078e00ff */
[----:B------:R-:W-:Y:S05]  /*2a70*/  RET.REL.NODEC R2 `(gluon_tcgen05) ;  /* 0xffffffd402607950 */ /* 0x000fea0003c3ffff */
        .weak           $__internal_2_$__cuda_sm10x_tcgen05_guardrail_trap_unallocated_columns_being_dealloced
        .type           $__internal_2_$__cuda_sm10x_tcgen05_guardrail_trap_unallocated_columns_being_dealloced,@function
        .size           $__internal_2_$__cuda_sm10x_tcgen05_guardrail_trap_unallocated_columns_being_dealloced,(.L_x_82 - $__internal_2_$__cuda_sm10x_tcgen05_guardrail_trap_unallocated_columns_being_dealloced)
$__internal_2_$__cuda_sm10x_tcgen05_guardrail_trap_unallocated_columns_being_dealloced:
[----:B------:R-:W-:Y:S05]  /*2a80*/  BPT.TRAP 0x1 ;  /* 0x000000040000795c */ /* 0x000fea0000300000 */
[----:B------:R-:W-:-:S04]  /*2a90*/  IMAD.MOV.U32 R3, RZ, RZ, 0x0 ;  /* 0x00000000ff037424 */ /* 0x000fc800078e00ff */
[----:B------:R-:W-:Y:S05]  /*2aa0*/  RET.REL.NODEC R2 `(gluon_tcgen05) ;  /* 0xffffffd402547950 */ /* 0x000fea0003c3ffff */
.L_x_79:
[----:B------:R-:W-:-:S00]  /*2ab0*/  BRA `(.L_x_79) ;  /* 0xfffffffc00fc7947 */ /* 0x000fc0000383ffff */
[----:B------:R-:W-:-:S00]  /*2ac0*/  NOP ;  /* 0x0000000000007918 */ /* 0x000fc00000000000 */
        /* <DEDUP_REMOVED lines=11> */
.L_x_82:


//--------------------- .nv.shared.gluon_tcgen05  --------------------------
	.section	.nv.shared.gluon_tcgen05,"aw",@nobits
	.sectionflags	@""
	.align	16
	.zero		1024


//--------------------- .nv.shared.reserved.0     --------------------------
	.section	.nv.shared.reserved.0,"aw",@nobits
	.align	8
	.weak		__nv_reservedSMEM_offset_0_alias
	.size		__nv_reservedSMEM_offset_0_alias, 0, 64
	.other		__nv_reservedSMEM_offset_0_alias,@"STO_CUDA_RESERVED_SHARED STV_DEFAULT"
__nv_reservedSMEM_offset_0_alias:
	.zero		0
.nv.shared.reserved.0:
	.zero		64
	.weak		__nv_reservedSMEM_allocation_phase
	.type		__nv_reservedSMEM_allocation_phase,@object
	.size		__nv_reservedSMEM_allocation_phase,(.L_0 - __nv_reservedSMEM_allocation_phase)
__nv_reservedSMEM_allocation_phase:
	.zero		1
.L_0:
	.zero		7
	.weak		__nv_reservedSMEM_devtool_atexit_pc
	.type		__nv_reservedSMEM_devtool_atexit_pc,@object
	.size		__nv_reservedSMEM_devtool_atexit_pc,(__nv_reservedSMEM_allocation_mask - __nv_reservedSMEM_devtool_atexit_pc)
__nv_reservedSMEM_devtool_atexit_pc:
	.zero		8
	.weak		__nv_reservedSMEM_allocation_mask
	.type		__nv_reservedSMEM_allocation_mask,@object
	.size		__nv_reservedSMEM_allocation_mask,(.L_2 - __nv_reservedSMEM_allocation_mask)
__nv_reservedSMEM_allocation_mask:
	.zero		4
.L_2:


//--------------------- .nv.constant0.gluon_tcgen05 --------------------------
	.section	.nv.constant0.gluon_tcgen05,"a",@progbits
	.sectionflags	@""
	.align	4
.nv.constant0.gluon_tcgen05:
	.zero		976


//--------------------- SYMBOLS --------------------------

	.type		.nv.reservedSmem.offset0,@object
	.size		.nv.reservedSmem.offset0,0x4
	.type		.nv.reservedSmem.cap,@object
	.size		.nv.reservedSmem.cap,0x4
